//
// Generated by NVIDIA NVVM Compiler
//
// Compiler Build ID: CL-36424714
// Cuda compilation tools, release 13.0, V13.0.88
// Based on NVVM 20.0.0
//

.version 9.0
.target sm_100
.address_size 64

	// .globl	_Z12setup_curandP17curandStateXORWOWmii
.global .align 4 .b8 precalc_xorwow_matrix[102400];
.global .align 4 .b8 precalc_xorwow_offset_matrix[102400];
.global .align 4 .b8 mrg32k3aM1[2304];
.global .align 4 .b8 mrg32k3aM2[2304];
.global .align 4 .b8 mrg32k3aM1SubSeq[2016];
.global .align 4 .b8 mrg32k3aM2SubSeq[2016];
.global .align 4 .b8 mrg32k3aM1Seq[2304];
.global .align 4 .b8 mrg32k3aM2Seq[2304];
.const .align 8 .b8 __cr_lgamma_table[72];

.visible .entry _Z12setup_curandP17curandStateXORWOWmii(
	.param .u64 .ptr .align 1 _Z12setup_curandP17curandStateXORWOWmii_param_0,
	.param .u64 _Z12setup_curandP17curandStateXORWOWmii_param_1,
	.param .u32 _Z12setup_curandP17curandStateXORWOWmii_param_2,
	.param .u32 _Z12setup_curandP17curandStateXORWOWmii_param_3
)
{
	.reg .pred 	%p<25>;
	.reg .b32 	%r<413>;
	.reg .b64 	%rd<19>;

	ld.param.u64 	%rd8, [_Z12setup_curandP17curandStateXORWOWmii_param_0];
	ld.param.u64 	%rd9, [_Z12setup_curandP17curandStateXORWOWmii_param_1];
	ld.param.u32 	%r183, [_Z12setup_curandP17curandStateXORWOWmii_param_2];
	ld.param.u32 	%r184, [_Z12setup_curandP17curandStateXORWOWmii_param_3];
	mov.u32 	%r1, %tid.x;
	mul.lo.s32 	%r185, %r184, %r183;
	setp.ge.s32 	%p1, %r1, %r185;
	@%p1 bra 	$L__BB0_44;
	cvta.to.global.u64 	%rd10, %rd8;
	cvt.u64.u32 	%rd18, %r1;
	mul.wide.u32 	%rd11, %r1, 48;
	add.s64 	%rd2, %rd10, %rd11;
	cvt.u32.u64 	%r186, %rd9;
	xor.b32  	%r187, %r186, -1429050551;
	mul.lo.s32 	%r188, %r187, 1099087573;
	{ .reg .b32 tmp; mov.b64 {tmp, %r189}, %rd9; }
	xor.b32  	%r190, %r189, -136515619;
	mul.lo.s32 	%r191, %r190, -1703105765;
	add.s32 	%r192, %r188, %r191;
	add.s32 	%r193, %r192, 6615241;
	add.s32 	%r194, %r188, 123456789;
	st.global.v2.u32 	[%rd2], {%r193, %r194};
	xor.b32  	%r195, %r188, 362436069;
	add.s32 	%r196, %r191, 521288629;
	st.global.v2.u32 	[%rd2+8], {%r195, %r196};
	xor.b32  	%r197, %r191, 88675123;
	add.s32 	%r198, %r188, 5783321;
	st.global.v2.u32 	[%rd2+16], {%r197, %r198};
	setp.eq.s32 	%p2, %r1, 0;
	@%p2 bra 	$L__BB0_43;
	mov.b32 	%r319, 0;
$L__BB0_3:
	and.b64  	%rd4, %rd18, 3;
	setp.eq.s64 	%p3, %rd4, 0;
	@%p3 bra 	$L__BB0_42;
	mul.wide.u32 	%rd12, %r319, 3200;
	mov.u64 	%rd13, precalc_xorwow_matrix;
	add.s64 	%rd5, %rd13, %rd12;
	cvt.u32.u64 	%r3, %rd4;
	mov.b32 	%r320, 0;
$L__BB0_5:
	mov.b32 	%r333, 0;
	mov.u32 	%r334, %r333;
	mov.u32 	%r335, %r333;
	mov.u32 	%r336, %r333;
	mov.u32 	%r337, %r333;
	mov.u32 	%r326, %r333;
$L__BB0_6:
	mul.wide.u32 	%rd14, %r326, 4;
	add.s64 	%rd15, %rd2, %rd14;
	ld.global.u32 	%r11, [%rd15+4];
	shl.b32 	%r12, %r326, 5;
	mov.b32 	%r332, 0;
$L__BB0_7:
	.pragma "nounroll";
	shr.u32 	%r203, %r11, %r332;
	and.b32  	%r204, %r203, 1;
	setp.eq.b32 	%p4, %r204, 1;
	not.pred 	%p5, %p4;
	add.s32 	%r205, %r12, %r332;
	mul.lo.s32 	%r206, %r205, 5;
	mul.wide.u32 	%rd16, %r206, 4;
	add.s64 	%rd6, %rd5, %rd16;
	@%p5 bra 	$L__BB0_9;
	ld.global.u32 	%r207, [%rd6];
	xor.b32  	%r337, %r337, %r207;
	ld.global.u32 	%r208, [%rd6+4];
	xor.b32  	%r336, %r336, %r208;
	ld.global.u32 	%r209, [%rd6+8];
	xor.b32  	%r335, %r335, %r209;
	ld.global.u32 	%r210, [%rd6+12];
	xor.b32  	%r334, %r334, %r210;
	ld.global.u32 	%r211, [%rd6+16];
	xor.b32  	%r333, %r333, %r211;
$L__BB0_9:
	and.b32  	%r213, %r203, 2;
	setp.eq.s32 	%p6, %r213, 0;
	@%p6 bra 	$L__BB0_11;
	ld.global.u32 	%r214, [%rd6+20];
	xor.b32  	%r337, %r337, %r214;
	ld.global.u32 	%r215, [%rd6+24];
	xor.b32  	%r336, %r336, %r215;
	ld.global.u32 	%r216, [%rd6+28];
	xor.b32  	%r335, %r335, %r216;
	ld.global.u32 	%r217, [%rd6+32];
	xor.b32  	%r334, %r334, %r217;
	ld.global.u32 	%r218, [%rd6+36];
	xor.b32  	%r333, %r333, %r218;
$L__BB0_11:
	and.b32  	%r220, %r203, 4;
	setp.eq.s32 	%p7, %r220, 0;
	@%p7 bra 	$L__BB0_13;
	ld.global.u32 	%r221, [%rd6+40];
	xor.b32  	%r337, %r337, %r221;
	ld.global.u32 	%r222, [%rd6+44];
	xor.b32  	%r336, %r336, %r222;
	ld.global.u32 	%r223, [%rd6+48];
	xor.b32  	%r335, %r335, %r223;
	ld.global.u32 	%r224, [%rd6+52];
	xor.b32  	%r334, %r334, %r224;
	ld.global.u32 	%r225, [%rd6+56];
	xor.b32  	%r333, %r333, %r225;
$L__BB0_13:
	and.b32  	%r227, %r203, 8;
	setp.eq.s32 	%p8, %r227, 0;
	@%p8 bra 	$L__BB0_15;
	ld.global.u32 	%r228, [%rd6+60];
	xor.b32  	%r337, %r337, %r228;
	ld.global.u32 	%r229, [%rd6+64];
	xor.b32  	%r336, %r336, %r229;
	ld.global.u32 	%r230, [%rd6+68];
	xor.b32  	%r335, %r335, %r230;
	ld.global.u32 	%r231, [%rd6+72];
	xor.b32  	%r334, %r334, %r231;
	ld.global.u32 	%r232, [%rd6+76];
	xor.b32  	%r333, %r333, %r232;
$L__BB0_15:
	and.b32  	%r234, %r203, 16;
	setp.eq.s32 	%p9, %r234, 0;
	@%p9 bra 	$L__BB0_17;
	ld.global.u32 	%r235, [%rd6+80];
	xor.b32  	%r337, %r337, %r235;
	ld.global.u32 	%r236, [%rd6+84];
	xor.b32  	%r336, %r336, %r236;
	ld.global.u32 	%r237, [%rd6+88];
	xor.b32  	%r335, %r335, %r237;
	ld.global.u32 	%r238, [%rd6+92];
	xor.b32  	%r334, %r334, %r238;
	ld.global.u32 	%r239, [%rd6+96];
	xor.b32  	%r333, %r333, %r239;
$L__BB0_17:
	and.b32  	%r241, %r203, 32;
	setp.eq.s32 	%p10, %r241, 0;
	@%p10 bra 	$L__BB0_19;
	ld.global.u32 	%r242, [%rd6+100];
	xor.b32  	%r337, %r337, %r242;
	ld.global.u32 	%r243, [%rd6+104];
	xor.b32  	%r336, %r336, %r243;
	ld.global.u32 	%r244, [%rd6+108];
	xor.b32  	%r335, %r335, %r244;
	ld.global.u32 	%r245, [%rd6+112];
	xor.b32  	%r334, %r334, %r245;
	ld.global.u32 	%r246, [%rd6+116];
	xor.b32  	%r333, %r333, %r246;
$L__BB0_19:
	and.b32  	%r248, %r203, 64;
	setp.eq.s32 	%p11, %r248, 0;
	@%p11 bra 	$L__BB0_21;
	ld.global.u32 	%r249, [%rd6+120];
	xor.b32  	%r337, %r337, %r249;
	ld.global.u32 	%r250, [%rd6+124];
	xor.b32  	%r336, %r336, %r250;
	ld.global.u32 	%r251, [%rd6+128];
	xor.b32  	%r335, %r335, %r251;
	ld.global.u32 	%r252, [%rd6+132];
	xor.b32  	%r334, %r334, %r252;
	ld.global.u32 	%r253, [%rd6+136];
	xor.b32  	%r333, %r333, %r253;
$L__BB0_21:
	and.b32  	%r255, %r203, 128;
	setp.eq.s32 	%p12, %r255, 0;
	@%p12 bra 	$L__BB0_23;
	ld.global.u32 	%r256, [%rd6+140];
	xor.b32  	%r337, %r337, %r256;
	ld.global.u32 	%r257, [%rd6+144];
	xor.b32  	%r336, %r336, %r257;
	ld.global.u32 	%r258, [%rd6+148];
	xor.b32  	%r335, %r335, %r258;
	ld.global.u32 	%r259, [%rd6+152];
	xor.b32  	%r334, %r334, %r259;
	ld.global.u32 	%r260, [%rd6+156];
	xor.b32  	%r333, %r333, %r260;
$L__BB0_23:
	and.b32  	%r262, %r203, 256;
	setp.eq.s32 	%p13, %r262, 0;
	@%p13 bra 	$L__BB0_25;
	ld.global.u32 	%r263, [%rd6+160];
	xor.b32  	%r337, %r337, %r263;
	ld.global.u32 	%r264, [%rd6+164];
	xor.b32  	%r336, %r336, %r264;
	ld.global.u32 	%r265, [%rd6+168];
	xor.b32  	%r335, %r335, %r265;
	ld.global.u32 	%r266, [%rd6+172];
	xor.b32  	%r334, %r334, %r266;
	ld.global.u32 	%r267, [%rd6+176];
	xor.b32  	%r333, %r333, %r267;
$L__BB0_25:
	and.b32  	%r269, %r203, 512;
	setp.eq.s32 	%p14, %r269, 0;
	@%p14 bra 	$L__BB0_27;
	ld.global.u32 	%r270, [%rd6+180];
	xor.b32  	%r337, %r337, %r270;
	ld.global.u32 	%r271, [%rd6+184];
	xor.b32  	%r336, %r336, %r271;
	ld.global.u32 	%r272, [%rd6+188];
	xor.b32  	%r335, %r335, %r272;
	ld.global.u32 	%r273, [%rd6+192];
	xor.b32  	%r334, %r334, %r273;
	ld.global.u32 	%r274, [%rd6+196];
	xor.b32  	%r333, %r333, %r274;
$L__BB0_27:
	and.b32  	%r276, %r203, 1024;
	setp.eq.s32 	%p15, %r276, 0;
	@%p15 bra 	$L__BB0_29;
	ld.global.u32 	%r277, [%rd6+200];
	xor.b32  	%r337, %r337, %r277;
	ld.global.u32 	%r278, [%rd6+204];
	xor.b32  	%r336, %r336, %r278;
	ld.global.u32 	%r279, [%rd6+208];
	xor.b32  	%r335, %r335, %r279;
	ld.global.u32 	%r280, [%rd6+212];
	xor.b32  	%r334, %r334, %r280;
	ld.global.u32 	%r281, [%rd6+216];
	xor.b32  	%r333, %r333, %r281;
$L__BB0_29:
	and.b32  	%r283, %r203, 2048;
	setp.eq.s32 	%p16, %r283, 0;
	@%p16 bra 	$L__BB0_31;
	ld.global.u32 	%r284, [%rd6+220];
	xor.b32  	%r337, %r337, %r284;
	ld.global.u32 	%r285, [%rd6+224];
	xor.b32  	%r336, %r336, %r285;
	ld.global.u32 	%r286, [%rd6+228];
	xor.b32  	%r335, %r335, %r286;
	ld.global.u32 	%r287, [%rd6+232];
	xor.b32  	%r334, %r334, %r287;
	ld.global.u32 	%r288, [%rd6+236];
	xor.b32  	%r333, %r333, %r288;
$L__BB0_31:
	and.b32  	%r290, %r203, 4096;
	setp.eq.s32 	%p17, %r290, 0;
	@%p17 bra 	$L__BB0_33;
	ld.global.u32 	%r291, [%rd6+240];
	xor.b32  	%r337, %r337, %r291;
	ld.global.u32 	%r292, [%rd6+244];
	xor.b32  	%r336, %r336, %r292;
	ld.global.u32 	%r293, [%rd6+248];
	xor.b32  	%r335, %r335, %r293;
	ld.global.u32 	%r294, [%rd6+252];
	xor.b32  	%r334, %r334, %r294;
	ld.global.u32 	%r295, [%rd6+256];
	xor.b32  	%r333, %r333, %r295;
$L__BB0_33:
	and.b32  	%r297, %r203, 8192;
	setp.eq.s32 	%p18, %r297, 0;
	@%p18 bra 	$L__BB0_35;
	ld.global.u32 	%r298, [%rd6+260];
	xor.b32  	%r337, %r337, %r298;
	ld.global.u32 	%r299, [%rd6+264];
	xor.b32  	%r336, %r336, %r299;
	ld.global.u32 	%r300, [%rd6+268];
	xor.b32  	%r335, %r335, %r300;
	ld.global.u32 	%r301, [%rd6+272];
	xor.b32  	%r334, %r334, %r301;
	ld.global.u32 	%r302, [%rd6+276];
	xor.b32  	%r333, %r333, %r302;
$L__BB0_35:
	and.b32  	%r304, %r203, 16384;
	setp.eq.s32 	%p19, %r304, 0;
	@%p19 bra 	$L__BB0_37;
	ld.global.u32 	%r305, [%rd6+280];
	xor.b32  	%r337, %r337, %r305;
	ld.global.u32 	%r306, [%rd6+284];
	xor.b32  	%r336, %r336, %r306;
	ld.global.u32 	%r307, [%rd6+288];
	xor.b32  	%r335, %r335, %r307;
	ld.global.u32 	%r308, [%rd6+292];
	xor.b32  	%r334, %r334, %r308;
	ld.global.u32 	%r309, [%rd6+296];
	xor.b32  	%r333, %r333, %r309;
$L__BB0_37:
	and.b32  	%r311, %r203, 32768;
	setp.eq.s32 	%p20, %r311, 0;
	@%p20 bra 	$L__BB0_39;
	ld.global.u32 	%r312, [%rd6+300];
	xor.b32  	%r337, %r337, %r312;
	ld.global.u32 	%r313, [%rd6+304];
	xor.b32  	%r336, %r336, %r313;
	ld.global.u32 	%r314, [%rd6+308];
	xor.b32  	%r335, %r335, %r314;
	ld.global.u32 	%r315, [%rd6+312];
	xor.b32  	%r334, %r334, %r315;
	ld.global.u32 	%r316, [%rd6+316];
	xor.b32  	%r333, %r333, %r316;
$L__BB0_39:
	add.s32 	%r332, %r332, 16;
	setp.ne.s32 	%p21, %r332, 32;
	@%p21 bra 	$L__BB0_7;
	mad.lo.s32 	%r317, %r326, -31, %r12;
	add.s32 	%r326, %r317, 1;
	setp.ne.s32 	%p22, %r326, 5;
	@%p22 bra 	$L__BB0_6;
	st.global.u32 	[%rd2+4], %r337;
	st.global.u32 	[%rd2+8], %r336;
	st.global.u32 	[%rd2+12], %r335;
	st.global.u32 	[%rd2+16], %r334;
	st.global.u32 	[%rd2+20], %r333;
	add.s32 	%r320, %r320, 1;
	setp.lt.u32 	%p23, %r320, %r3;
	@%p23 bra 	$L__BB0_5;
$L__BB0_42:
	shr.u64 	%rd7, %rd18, 2;
	add.s32 	%r319, %r319, 1;
	setp.gt.u64 	%p24, %rd18, 3;
	mov.u64 	%rd18, %rd7;
	@%p24 bra 	$L__BB0_3;
$L__BB0_43:
	mov.b32 	%r318, 0;
	st.global.v2.u32 	[%rd2+24], {%r318, %r318};
	st.global.u32 	[%rd2+32], %r318;
	mov.b64 	%rd17, 0;
	st.global.u64 	[%rd2+40], %rd17;
$L__BB0_44:
	ret;

}
	// .globl	_Z6kernelPPiS0_iiiP17curandStateXORWOW
.visible .entry _Z6kernelPPiS0_iiiP17curandStateXORWOW(
	.param .u64 .ptr .align 1 _Z6kernelPPiS0_iiiP17curandStateXORWOW_param_0,
	.param .u64 .ptr .align 1 _Z6kernelPPiS0_iiiP17curandStateXORWOW_param_1,
	.param .u32 _Z6kernelPPiS0_iiiP17curandStateXORWOW_param_2,
	.param .u32 _Z6kernelPPiS0_iiiP17curandStateXORWOW_param_3,
	.param .u32 _Z6kernelPPiS0_iiiP17curandStateXORWOW_param_4,
	.param .u64 .ptr .align 1 _Z6kernelPPiS0_iiiP17curandStateXORWOW_param_5
)
{
	.reg .pred 	%p<33>;
	.reg .b32 	%r<149>;
	.reg .b32 	%f<2>;
	.reg .b64 	%rd<80>;
	.reg .b64 	%fd<2>;

	ld.param.u32 	%r55, [_Z6kernelPPiS0_iiiP17curandStateXORWOW_param_2];
	ld.param.u32 	%r56, [_Z6kernelPPiS0_iiiP17curandStateXORWOW_param_3];
	ld.param.u64 	%rd14, [_Z6kernelPPiS0_iiiP17curandStateXORWOW_param_5];
	mov.u32 	%r1, %tid.x;
	mul.lo.s32 	%r58, %r56, %r55;
	setp.ge.s32 	%p1, %r1, %r58;
	@%p1 bra 	$L__BB1_48;
	ld.param.u32 	%r114, [_Z6kernelPPiS0_iiiP17curandStateXORWOW_param_4];
	cvta.to.global.u64 	%rd15, %rd14;
	div.s32 	%r2, %r1, %r55;
	rem.s32 	%r3, %r1, %r56;
	mul.wide.u32 	%rd16, %r1, 48;
	add.s64 	%rd1, %rd15, %rd16;
	ld.global.v2.u32 	{%r129, %r128}, [%rd1];
	ld.global.v2.u32 	{%r127, %r126}, [%rd1+8];
	ld.global.v2.u32 	{%r125, %r124}, [%rd1+16];
	ld.global.v2.u32 	{%r10, %r11}, [%rd1+24];
	ld.global.f32 	%f1, [%rd1+32];
	ld.global.f64 	%fd1, [%rd1+40];
	setp.lt.s32 	%p2, %r114, 1;
	@%p2 bra 	$L__BB1_47;
	ld.param.u32 	%r115, [_Z6kernelPPiS0_iiiP17curandStateXORWOW_param_4];
	ld.param.u64 	%rd78, [_Z6kernelPPiS0_iiiP17curandStateXORWOW_param_1];
	ld.param.u64 	%rd76, [_Z6kernelPPiS0_iiiP17curandStateXORWOW_param_0];
	cvta.to.global.u64 	%rd17, %rd76;
	cvta.to.global.u64 	%rd18, %rd78;
	mul.wide.s32 	%rd19, %r2, 8;
	add.s64 	%rd2, %rd18, %rd19;
	add.s32 	%r12, %r55, -1;
	add.s32 	%r13, %r56, -1;
	add.s64 	%rd3, %rd17, %rd19;
	neg.s32 	%r116, %r115;
	mov.b32 	%r117, 0;
	mul.wide.u32 	%rd49, %r3, 4;
	mov.u32 	%r19, %r127;
	mov.u32 	%r20, %r126;
	mov.u32 	%r21, %r125;
	mov.u32 	%r22, %r124;
$L__BB1_3:
	setp.ne.s32 	%p3, %r117, 0;
	@%p3 bra 	$L__BB1_25;
	ld.global.u64 	%rd48, [%rd3];
	cvta.to.global.u64 	%rd4, %rd48;
	add.s64 	%rd5, %rd4, %rd49;
	ld.global.u32 	%r87, [%rd5];
	setp.ne.s32 	%p18, %r87, 1;
	@%p18 bra 	$L__BB1_14;
	setp.lt.s32 	%p19, %r2, 1;
	@%p19 bra 	$L__BB1_7;
	ld.param.u64 	%rd77, [_Z6kernelPPiS0_iiiP17curandStateXORWOW_param_0];
	cvta.to.global.u64 	%rd50, %rd77;
	add.s32 	%r88, %r2, -1;
	mul.wide.u32 	%rd51, %r88, 8;
	add.s64 	%rd52, %rd50, %rd51;
	ld.global.u64 	%rd53, [%rd52];
	cvta.to.global.u64 	%rd54, %rd53;
	mul.wide.u32 	%rd55, %r3, 4;
	add.s64 	%rd56, %rd54, %rd55;
	ld.global.u32 	%r89, [%rd56];
	setp.lt.s32 	%p20, %r89, 0;
	@%p20 bra 	$L__BB1_13;
$L__BB1_7:
	setp.ge.s32 	%p21, %r2, %r12;
	@%p21 bra 	$L__BB1_9;
	ld.global.u64 	%rd57, [%rd3+8];
	cvta.to.global.u64 	%rd58, %rd57;
	mul.wide.u32 	%rd59, %r3, 4;
	add.s64 	%rd60, %rd58, %rd59;
	ld.global.u32 	%r90, [%rd60];
	setp.lt.s32 	%p22, %r90, 0;
	@%p22 bra 	$L__BB1_13;
$L__BB1_9:
	setp.eq.s32 	%p23, %r3, 0;
	@%p23 bra 	$L__BB1_11;
	add.s32 	%r91, %r3, -1;
	mul.wide.u32 	%rd61, %r91, 4;
	add.s64 	%rd62, %rd4, %rd61;
	ld.global.u32 	%r92, [%rd62];
	setp.lt.s32 	%p24, %r92, 0;
	@%p24 bra 	$L__BB1_13;
$L__BB1_11:
	setp.ge.s32 	%p25, %r3, %r13;
	@%p25 bra 	$L__BB1_14;
	ld.global.u32 	%r93, [%rd5+4];
	setp.gt.s32 	%p26, %r93, -1;
	@%p26 bra 	$L__BB1_14;
$L__BB1_13:
	mov.b32 	%r94, -1;
	st.global.u32 	[%rd5], %r94;
$L__BB1_14:
	bar.sync 	0;
	ld.global.u64 	%rd63, [%rd3];
	cvta.to.global.u64 	%rd64, %rd63;
	mul.wide.u32 	%rd65, %r3, 4;
	add.s64 	%rd6, %rd64, %rd65;
	ld.global.u32 	%r95, [%rd6];
	setp.ne.s32 	%p27, %r95, -1;
	mov.u32 	%r124, %r22;
	mov.u32 	%r125, %r21;
	mov.u32 	%r126, %r20;
	mov.u32 	%r127, %r19;
	@%p27 bra 	$L__BB1_20;
	shr.u32 	%r96, %r128, 2;
	xor.b32  	%r97, %r96, %r128;
	shl.b32 	%r98, %r22, 4;
	shl.b32 	%r99, %r97, 1;
	xor.b32  	%r100, %r98, %r99;
	xor.b32  	%r101, %r100, %r22;
	xor.b32  	%r124, %r101, %r97;
	add.s32 	%r129, %r129, 362437;
	add.s32 	%r102, %r124, %r129;
	mul.hi.u32 	%r103, %r102, -776530087;
	shr.u32 	%r104, %r103, 13;
	mul.lo.s32 	%r105, %r104, 10000;
	sub.s32 	%r25, %r102, %r105;
	setp.gt.u32 	%p28, %r25, 999;
	@%p28 bra 	$L__BB1_17;
	mov.b32 	%r108, 1;
	st.global.u32 	[%rd6], %r108;
	mov.u32 	%r125, %r22;
	mov.u32 	%r126, %r21;
	mov.u32 	%r127, %r20;
	mov.u32 	%r128, %r19;
	bra.uni 	$L__BB1_20;
$L__BB1_17:
	setp.gt.u32 	%p29, %r25, 3999;
	@%p29 bra 	$L__BB1_19;
	mov.b32 	%r107, -1;
	st.global.u32 	[%rd6], %r107;
	mov.u32 	%r125, %r22;
	mov.u32 	%r126, %r21;
	mov.u32 	%r127, %r20;
	mov.u32 	%r128, %r19;
	bra.uni 	$L__BB1_20;
$L__BB1_19:
	mov.b32 	%r106, -2;
	st.global.u32 	[%rd6], %r106;
	mov.u32 	%r125, %r22;
	mov.u32 	%r126, %r21;
	mov.u32 	%r127, %r20;
	mov.u32 	%r128, %r19;
$L__BB1_20:
	bar.sync 	0;
	ld.global.u64 	%rd66, [%rd3];
	cvta.to.global.u64 	%rd67, %rd66;
	add.s64 	%rd7, %rd67, %rd65;
	ld.global.u32 	%r109, [%rd7];
	setp.eq.s32 	%p30, %r109, -3;
	@%p30 bra 	$L__BB1_23;
	setp.ne.s32 	%p31, %r109, -2;
	@%p31 bra 	$L__BB1_24;
	mov.b32 	%r111, -3;
	st.global.u32 	[%rd7], %r111;
	bra.uni 	$L__BB1_24;
$L__BB1_23:
	mov.b32 	%r110, 0;
	st.global.u32 	[%rd7], %r110;
$L__BB1_24:
	bar.sync 	0;
	ld.global.u64 	%rd69, [%rd3];
	cvta.to.global.u64 	%rd70, %rd69;
	mul.wide.u32 	%rd71, %r3, 4;
	add.s64 	%rd72, %rd70, %rd71;
	ld.global.u32 	%r113, [%rd72];
	ld.global.u64 	%rd73, [%rd2];
	cvta.to.global.u64 	%rd74, %rd73;
	add.s64 	%rd75, %rd74, %rd71;
	st.global.u32 	[%rd75], %r113;
	mov.b32 	%r117, 1;
	bra.uni 	$L__BB1_46;
$L__BB1_25:
	ld.global.u64 	%rd20, [%rd2];
	cvta.to.global.u64 	%rd8, %rd20;
	mul.wide.u32 	%rd21, %r3, 4;
	add.s64 	%rd9, %rd8, %rd21;
	ld.global.u32 	%r60, [%rd9];
	setp.ne.s32 	%p4, %r60, 1;
	@%p4 bra 	$L__BB1_35;
	setp.lt.s32 	%p5, %r2, 1;
	@%p5 bra 	$L__BB1_28;
	ld.param.u64 	%rd79, [_Z6kernelPPiS0_iiiP17curandStateXORWOW_param_1];
	cvta.to.global.u64 	%rd22, %rd79;
	add.s32 	%r61, %r2, -1;
	mul.wide.u32 	%rd23, %r61, 8;
	add.s64 	%rd24, %rd22, %rd23;
	ld.global.u64 	%rd25, [%rd24];
	cvta.to.global.u64 	%rd26, %rd25;
	mul.wide.u32 	%rd27, %r3, 4;
	add.s64 	%rd28, %rd26, %rd27;
	ld.global.u32 	%r62, [%rd28];
	setp.lt.s32 	%p6, %r62, 0;
	@%p6 bra 	$L__BB1_34;
$L__BB1_28:
	setp.ge.s32 	%p7, %r2, %r12;
	@%p7 bra 	$L__BB1_30;
	ld.global.u64 	%rd29, [%rd2+8];
	cvta.to.global.u64 	%rd30, %rd29;
	mul.wide.u32 	%rd31, %r3, 4;
	add.s64 	%rd32, %rd30, %rd31;
	ld.global.u32 	%r63, [%rd32];
	setp.lt.s32 	%p8, %r63, 0;
	@%p8 bra 	$L__BB1_34;
$L__BB1_30:
	setp.eq.s32 	%p9, %r3, 0;
	@%p9 bra 	$L__BB1_32;
	add.s32 	%r64, %r3, -1;
	mul.wide.u32 	%rd33, %r64, 4;
	add.s64 	%rd34, %rd8, %rd33;
	ld.global.u32 	%r65, [%rd34];
	setp.lt.s32 	%p10, %r65, 0;
	@%p10 bra 	$L__BB1_34;
$L__BB1_32:
	setp.ge.s32 	%p11, %r3, %r13;
	@%p11 bra 	$L__BB1_35;
	ld.global.u32 	%r66, [%rd9+4];
	setp.gt.s32 	%p12, %r66, -1;
	@%p12 bra 	$L__BB1_35;
$L__BB1_34:
	mov.b32 	%r67, -1;
	st.global.u32 	[%rd9], %r67;
$L__BB1_35:
	bar.sync 	0;
	ld.global.u64 	%rd35, [%rd2];
	cvta.to.global.u64 	%rd36, %rd35;
	mul.wide.u32 	%rd37, %r3, 4;
	add.s64 	%rd10, %rd36, %rd37;
	ld.global.u32 	%r68, [%rd10];
	setp.ne.s32 	%p13, %r68, -1;
	mov.u32 	%r124, %r22;
	mov.u32 	%r125, %r21;
	mov.u32 	%r126, %r20;
	mov.u32 	%r127, %r19;
	@%p13 bra 	$L__BB1_41;
	shr.u32 	%r69, %r128, 2;
	xor.b32  	%r70, %r69, %r128;
	shl.b32 	%r71, %r22, 4;
	shl.b32 	%r72, %r70, 1;
	xor.b32  	%r73, %r71, %r72;
	xor.b32  	%r74, %r73, %r22;
	xor.b32  	%r124, %r74, %r70;
	add.s32 	%r129, %r129, 362437;
	add.s32 	%r75, %r124, %r129;
	mul.hi.u32 	%r76, %r75, -776530087;
	shr.u32 	%r77, %r76, 13;
	mul.lo.s32 	%r78, %r77, 10000;
	sub.s32 	%r34, %r75, %r78;
	setp.gt.u32 	%p14, %r34, 999;
	@%p14 bra 	$L__BB1_38;
	mov.b32 	%r81, 1;
	st.global.u32 	[%rd10], %r81;
	mov.u32 	%r125, %r22;
	mov.u32 	%r126, %r21;
	mov.u32 	%r127, %r20;
	mov.u32 	%r128, %r19;
	bra.uni 	$L__BB1_41;
$L__BB1_38:
	setp.gt.u32 	%p15, %r34, 3999;
	@%p15 bra 	$L__BB1_40;
	mov.b32 	%r80, -1;
	st.global.u32 	[%rd10], %r80;
	mov.u32 	%r125, %r22;
	mov.u32 	%r126, %r21;
	mov.u32 	%r127, %r20;
	mov.u32 	%r128, %r19;
	bra.uni 	$L__BB1_41;
$L__BB1_40:
	mov.b32 	%r79, -2;
	st.global.u32 	[%rd10], %r79;
	mov.u32 	%r125, %r22;
	mov.u32 	%r126, %r21;
	mov.u32 	%r127, %r20;
	mov.u32 	%r128, %r19;
$L__BB1_41:
	bar.sync 	0;
	ld.global.u64 	%rd38, [%rd2];
	cvta.to.global.u64 	%rd39, %rd38;
	add.s64 	%rd11, %rd39, %rd37;
	ld.global.u32 	%r82, [%rd11];
	setp.eq.s32 	%p16, %r82, -3;
	@%p16 bra 	$L__BB1_44;
	setp.ne.s32 	%p17, %r82, -2;
	@%p17 bra 	$L__BB1_45;
	mov.b32 	%r84, -3;
	st.global.u32 	[%rd11], %r84;
	bra.uni 	$L__BB1_45;
$L__BB1_44:
	mov.b32 	%r83, 0;
	st.global.u32 	[%rd11], %r83;
$L__BB1_45:
	bar.sync 	0;
	ld.global.u64 	%rd41, [%rd2];
	cvta.to.global.u64 	%rd42, %rd41;
	mul.wide.u32 	%rd43, %r3, 4;
	add.s64 	%rd44, %rd42, %rd43;
	ld.global.u32 	%r86, [%rd44];
	ld.global.u64 	%rd45, [%rd3];
	cvta.to.global.u64 	%rd46, %rd45;
	add.s64 	%rd47, %rd46, %rd43;
	st.global.u32 	[%rd47], %r86;
	mov.b32 	%r117, 0;
$L__BB1_46:
	bar.sync 	0;
	add.s32 	%r116, %r116, 1;
	setp.ne.s32 	%p32, %r116, 0;
	mov.u32 	%r19, %r127;
	mov.u32 	%r20, %r126;
	mov.u32 	%r21, %r125;
	mov.u32 	%r22, %r124;
	@%p32 bra 	$L__BB1_3;
$L__BB1_47:
	st.global.v2.u32 	[%rd1], {%r129, %r128};
	st.global.v2.u32 	[%rd1+8], {%r127, %r126};
	st.global.v2.u32 	[%rd1+16], {%r125, %r124};
	st.global.v2.u32 	[%rd1+24], {%r10, %r11};
	st.global.f32 	[%rd1+32], %f1;
	st.global.f64 	[%rd1+40], %fd1;
$L__BB1_48:
	ret;

}


// ===== COMPILED SASS (sm_100) =====

	.target	sm_100

	.elftype	@"ET_EXEC"


//--------------------- .note.nv.tkinfo           --------------------------
	.section	.note.nv.tkinfo,"",@"SHT_NOTE"
	.sectionflags	@"SHF_NOTE_NV_TKINFO"
	.tkinfo
        /*0018*/ 	.word	0x00000002
        /*0030*/ 	.string	""
        /*0030*/ 	.string	"ptxas"
        /*0030*/ 	.string	"Cuda compilation tools, release 13.0, V13.0.88"
        /*0030*/ 	.string	"Build cuda_13.0.r13.0/compiler.36424714_0"
        /*0030*/ 	.string	"-arch sm_100 -m 64 "



//--------------------- .note.nv.cuinfo           --------------------------
	.section	.note.nv.cuinfo,"",@"SHT_NOTE"
	.sectionflags	@"SHF_NOTE_NV_CUINFO"
        /*0018*/ 	.short	0x0002
        /*001a*/ 	.short	0x0064
        /*001c*/ 	.short	0x0082
	.zero		2


//--------------------- .nv.info                  --------------------------
	.section	.nv.info,"",@"SHT_CUDA_INFO"
	.align	4


	//----- nvinfo : EIATTR_REGCOUNT
	.align		4
        /*0000*/ 	.byte	0x04, 0x2f
        /*0002*/ 	.short	(.L_10 - .L_9)
	.align		4
.L_9:
        /*0004*/ 	.word	index@(_Z12setup_curandP17curandStateXORWOWmii)
        /*0008*/ 	.word	0x0000001f


	//----- nvinfo : EIATTR_FRAME_SIZE
	.align		4
.L_10:
        /*000c*/ 	.byte	0x04, 0x11
        /*000e*/ 	.short	(.L_12 - .L_11)
	.align		4
.L_11:
        /*0010*/ 	.word	index@(_Z12setup_curandP17curandStateXORWOWmii)
        /*0014*/ 	.word	0x00000000


	//----- nvinfo : EIATTR_REGCOUNT
	.align		4
.L_12:
        /*0018*/ 	.byte	0x04, 0x2f
        /*001a*/ 	.short	(.L_14 - .L_13)
	.align		4
.L_13:
        /*001c*/ 	.word	index@(_Z6kernelPPiS0_iiiP17curandStateXORWOW)
        /*0020*/ 	.word	0x00000020


	//----- nvinfo : EIATTR_FRAME_SIZE
	.align		4
.L_14:
        /*0024*/ 	.byte	0x04, 0x11
        /*0026*/ 	.short	(.L_16 - .L_15)
	.align		4
.L_15:
        /*0028*/ 	.word	index@(_Z6kernelPPiS0_iiiP17curandStateXORWOW)
        /*002c*/ 	.word	0x00000000


	//----- nvinfo : EIATTR_MIN_STACK_SIZE
	.align		4
.L_16:
        /*0030*/ 	.byte	0x04, 0x12
        /*0032*/ 	.short	(.L_18 - .L_17)
	.align		4
.L_17:
        /*0034*/ 	.word	index@(_Z6kernelPPiS0_iiiP17curandStateXORWOW)
        /*0038*/ 	.word	0x00000000


	//----- nvinfo : EIATTR_MIN_STACK_SIZE
	.align		4
.L_18:
        /*003c*/ 	.byte	0x04, 0x12
        /*003e*/ 	.short	(.L_20 - .L_19)
	.align		4
.L_19:
        /*0040*/ 	.word	index@(_Z12setup_curandP17curandStateXORWOWmii)
        /*0044*/ 	.word	0x00000000
.L_20:


//--------------------- .nv.compat                --------------------------
	.section	.nv.compat,"",@"SHT_CUDA_COMPAT_INFO"
	.align	4
        /*0000*/ 	.byte	0x02, 0x09, 0x00, 0x00, 0x02, 0x02, 0x01, 0x00, 0x02, 0x05, 0x05, 0x00, 0x03, 0x07, 0x01, 0x01
        /*0010*/ 	.byte	0x02, 0x03, 0x00, 0x00, 0x02, 0x06, 0x01, 0x00, 0x04, 0x0b, 0x08, 0x00, 0x09, 0x00, 0x00, 0x00
        /*0020*/ 	.byte	0x00, 0x00, 0x00, 0x00


//--------------------- .nv.info._Z6kernelPPiS0_iiiP17curandStateXORWOW --------------------------
	.section	.nv.info._Z6kernelPPiS0_iiiP17curandStateXORWOW,"",@"SHT_CUDA_INFO"
	.sectionflags	@""
	.align	4


	//----- nvinfo : EIATTR_CUDA_API_VERSION
	.align		4
        /*0000*/ 	.byte	0x04, 0x37
        /*0002*/ 	.short	(.L_22 - .L_21)
.L_21:
        /*0004*/ 	.word	0x00000082


	//----- nvinfo : EIATTR_KPARAM_INFO
	.align		4
.L_22:
        /*0008*/ 	.byte	0x04, 0x17
        /*000a*/ 	.short	(.L_24 - .L_23)
.L_23:
        /*000c*/ 	.word	0x00000000
        /*0010*/ 	.short	0x0005
        /*0012*/ 	.short	0x0020
        /*0014*/ 	.byte	0x00, 0xf5, 0x21, 0x00


	//----- nvinfo : EIATTR_KPARAM_INFO
	.align		4
.L_24:
        /*0018*/ 	.byte	0x04, 0x17
        /*001a*/ 	.short	(.L_26 - .L_25)
.L_25:
        /*001c*/ 	.word	0x00000000
        /*0020*/ 	.short	0x0004
        /*0022*/ 	.short	0x0018
        /*0024*/ 	.byte	0x00, 0xf0, 0x11, 0x00


	//----- nvinfo : EIATTR_KPARAM_INFO
	.align		4
.L_26:
        /*0028*/ 	.byte	0x04, 0x17
        /*002a*/ 	.short	(.L_28 - .L_27)
.L_27:
        /*002c*/ 	.word	0x00000000
        /*0030*/ 	.short	0x0003
        /*0032*/ 	.short	0x0014
        /*0034*/ 	.byte	0x00, 0xf0, 0x11, 0x00


	//----- nvinfo : EIATTR_KPARAM_INFO
	.align		4
.L_28:
        /*0038*/ 	.byte	0x04, 0x17
        /*003a*/ 	.short	(.L_30 - .L_29)
.L_29:
        /*003c*/ 	.word	0x00000000
        /*0040*/ 	.short	0x0002
        /*0042*/ 	.short	0x0010
        /*0044*/ 	.byte	0x00, 0xf0, 0x11, 0x00


	//----- nvinfo : EIATTR_KPARAM_INFO
	.align		4
.L_30:
        /*0048*/ 	.byte	0x04, 0x17
        /*004a*/ 	.short	(.L_32 - .L_31)
.L_31:
        /*004c*/ 	.word	0x00000000
        /*0050*/ 	.short	0x0001
        /*0052*/ 	.short	0x0008
        /*0054*/ 	.byte	0x00, 0xf5, 0x21, 0x00


	//----- nvinfo : EIATTR_KPARAM_INFO
	.align		4
.L_32:
        /*0058*/ 	.byte	0x04, 0x17
        /*005a*/ 	.short	(.L_34 - .L_33)
.L_33:
        /*005c*/ 	.word	0x00000000
        /*0060*/ 	.short	0x0000
        /*0062*/ 	.short	0x0000
        /*0064*/ 	.byte	0x00, 0xf5, 0x21, 0x00


	//----- nvinfo : EIATTR_SPARSE_MMA_MASK
	.align		4
.L_34:
        /*0068*/ 	.byte	0x03, 0x50
        /*006a*/ 	.short	0x0000


	//----- nvinfo : EIATTR_MAXREG_COUNT
	.align		4
        /*006c*/ 	.byte	0x03, 0x1b
        /*006e*/ 	.short	0x00ff


	//----- nvinfo : EIATTR_NUM_BARRIERS
	.align		4
        /*0070*/ 	.byte	0x02, 0x4c
        /*0072*/ 	.byte	0x01
	.zero		1


	//----- nvinfo : EIATTR_MERCURY_ISA_VERSION
	.align		4
        /*0074*/ 	.byte	0x03, 0x5f
        /*0076*/ 	.short	0x0101


	//----- nvinfo : EIATTR_VRC_CTA_INIT_COUNT
	.align		4
        /*0078*/ 	.byte	0x02, 0x4a
	.zero		1
	.zero		1


	//----- nvinfo : EIATTR_EXIT_INSTR_OFFSETS
	.align		4
        /*007c*/ 	.byte	0x04, 0x1c
        /*007e*/ 	.short	(.L_36 - .L_35)


	//   ....[0]....
.L_35:
        /*0080*/ 	.word	0x00000050


	//   ....[1]....
        /*0084*/ 	.word	0x00001340


	//----- nvinfo : EIATTR_CRS_STACK_SIZE
	.align		4
.L_36:
        /*0088*/ 	.byte	0x04, 0x1e
        /*008a*/ 	.short	(.L_38 - .L_37)
.L_37:
        /*008c*/ 	.word	0x00000000


	//----- nvinfo : EIATTR_CBANK_PARAM_SIZE
	.align		4
.L_38:
        /*0090*/ 	.byte	0x03, 0x19
        /*0092*/ 	.short	0x0028


	//----- nvinfo : EIATTR_PARAM_CBANK
	.align		4
        /*0094*/ 	.byte	0x04, 0x0a
        /*0096*/ 	.short	(.L_40 - .L_39)
	.align		4
.L_39:
        /*0098*/ 	.word	index@(.nv.constant0._Z6kernelPPiS0_iiiP17curandStateXORWOW)
        /*009c*/ 	.short	0x0380
        /*009e*/ 	.short	0x0028


	//----- nvinfo : EIATTR_SW_WAR
	.align		4
.L_40:
        /*00a0*/ 	.byte	0x04, 0x36
        /*00a2*/ 	.short	(.L_42 - .L_41)
.L_41:
        /*00a4*/ 	.word	0x00000008
.L_42:


//--------------------- .nv.info._Z12setup_curandP17curandStateXORWOWmii --------------------------
	.section	.nv.info._Z12setup_curandP17curandStateXORWOWmii,"",@"SHT_CUDA_INFO"
	.sectionflags	@""
	.align	4


	//----- nvinfo : EIATTR_CUDA_API_VERSION
	.align		4
        /*0000*/ 	.byte	0x04, 0x37
        /*0002*/ 	.short	(.L_44 - .L_43)
.L_43:
        /*0004*/ 	.word	0x00000082


	//----- nvinfo : EIATTR_KPARAM_INFO
	.align		4
.L_44:
        /*0008*/ 	.byte	0x04, 0x17
        /*000a*/ 	.short	(.L_46 - .L_45)
.L_45:
        /*000c*/ 	.word	0x00000000
        /*0010*/ 	.short	0x0003
        /*0012*/ 	.short	0x0014
        /*0014*/ 	.byte	0x00, 0xf0, 0x11, 0x00


	//----- nvinfo : EIATTR_KPARAM_INFO
	.align		4
.L_46:
        /*0018*/ 	.byte	0x04, 0x17
        /*001a*/ 	.short	(.L_48 - .L_47)
.L_47:
        /*001c*/ 	.word	0x00000000
        /*0020*/ 	.short	0x0002
        /*0022*/ 	.short	0x0010
        /*0024*/ 	.byte	0x00, 0xf0, 0x11, 0x00


	//----- nvinfo : EIATTR_KPARAM_INFO
	.align		4
.L_48:
        /*0028*/ 	.byte	0x04, 0x17
        /*002a*/ 	.short	(.L_50 - .L_49)
.L_49:
        /*002c*/ 	.word	0x00000000
        /*0030*/ 	.short	0x0001
        /*0032*/ 	.short	0x0008
        /*0034*/ 	.byte	0x00, 0xf0, 0x21, 0x00


	//----- nvinfo : EIATTR_KPARAM_INFO
	.align		4
.L_50:
        /*0038*/ 	.byte	0x04, 0x17
        /*003a*/ 	.short	(.L_52 - .L_51)
.L_51:
        /*003c*/ 	.word	0x00000000
        /*0040*/ 	.short	0x0000
        /*0042*/ 	.short	0x0000
        /*0044*/ 	.byte	0x00, 0xf5, 0x21, 0x00


	//----- nvinfo : EIATTR_SPARSE_MMA_MASK
	.align		4
.L_52:
        /*0048*/ 	.byte	0x03, 0x50
        /*004a*/ 	.short	0x0000


	//----- nvinfo : EIATTR_MAXREG_COUNT
	.align		4
        /*004c*/ 	.byte	0x03, 0x1b
        /*004e*/ 	.short	0x00ff


	//----- nvinfo : EIATTR_MERCURY_ISA_VERSION
	.align		4
        /*0050*/ 	.byte	0x03, 0x5f
        /*0052*/ 	.short	0x0101


	//----- nvinfo : EIATTR_VRC_CTA_INIT_COUNT
	.align		4
        /*0054*/ 	.byte	0x02, 0x4a
	.zero		1
	.zero		1


	//----- nvinfo : EIATTR_EXIT_INSTR_OFFSETS
	.align		4
        /*0058*/ 	.byte	0x04, 0x1c
        /*005a*/ 	.short	(.L_54 - .L_53)


	//   ....[0]....
.L_53:
        /*005c*/ 	.word	0x00000050


	//   ....[1]....
        /*0060*/ 	.word	0x00000f60


	//----- nvinfo : EIATTR_CRS_STACK_SIZE
	.align		4
.L_54:
        /*0064*/ 	.byte	0x04, 0x1e
        /*0066*/ 	.short	(.L_56 - .L_55)
.L_55:
        /*0068*/ 	.word	0x00000000


	//----- nvinfo : EIATTR_CBANK_PARAM_SIZE
	.align		4
.L_56:
        /*006c*/ 	.byte	0x03, 0x19
        /*006e*/ 	.short	0x0018


	//----- nvinfo : EIATTR_PARAM_CBANK
	.align		4
        /*0070*/ 	.byte	0x04, 0x0a
        /*0072*/ 	.short	(.L_58 - .L_57)
	.align		4
.L_57:
        /*0074*/ 	.word	index@(.nv.constant0._Z12setup_curandP17curandStateXORWOWmii)
        /*0078*/ 	.short	0x0380
        /*007a*/ 	.short	0x0018


	//----- nvinfo : EIATTR_SW_WAR
	.align		4
.L_58:
        /*007c*/ 	.byte	0x04, 0x36
        /*007e*/ 	.short	(.L_60 - .L_59)
.L_59:
        /*0080*/ 	.word	0x00000008
.L_60:


//--------------------- .nv.callgraph             --------------------------
	.section	.nv.callgraph,"",@"SHT_CUDA_CALLGRAPH"
	.align	4
	.sectionentsize	8
	.align		4
        /*0000*/ 	.word	0x00000000
	.align		4
        /*0004*/ 	.word	0xffffffff
	.align		4
        /*0008*/ 	.word	0x00000000
	.align		4
        /*000c*/ 	.word	0xfffffffe
	.align		4
        /*0010*/ 	.word	0x00000000
	.align		4
        /*0014*/ 	.word	0xfffffffd
	.align		4
        /*0018*/ 	.word	0x00000000
	.align		4
        /*001c*/ 	.word	0xfffffffc


//--------------------- .nv.constant4             --------------------------
	.section	.nv.constant4,"a",@progbits
	.align	8
	.align		8
.nv.constant4:
        /*0000*/ 	.dword	precalc_xorwow_matrix
	.align		8
        /*0008*/ 	.dword	precalc_xorwow_offset_matrix
	.align		8
        /*0010*/ 	.dword	mrg32k3aM1
	.align		8
        /*0018*/ 	.dword	mrg32k3aM2
	.align		8
        /*0020*/ 	.dword	mrg32k3aM1SubSeq
	.align		8
        /*0028*/ 	.dword	mrg32k3aM2SubSeq
	.align		8
        /*0030*/ 	.dword	mrg32k3aM1Seq
	.align		8
        /*0038*/ 	.dword	mrg32k3aM2Seq


//--------------------- .nv.constant3             --------------------------
	.section	.nv.constant3,"a",@progbits
	.align	8
.nv.constant3:
	.type		__cr_lgamma_table,@object
	.size		__cr_lgamma_table,(.L_8 - __cr_lgamma_table)
__cr_lgamma_table:
        /*0000*/ 	.byte	0x00, 0x00, 0x00, 0x00, 0x00, 0x00, 0x00, 0x00, 0x00, 0x00, 0x00, 0x00, 0x00, 0x00, 0x00, 0x00
        /*0010*/ 	.byte	0xef, 0x39, 0xfa, 0xfe, 0x42, 0x2e, 0xe6, 0x3f, 0x02, 0x20, 0x2a, 0xfa, 0x0b, 0xab, 0xfc, 0x3f
        /*0020*/ 	.byte	0xf9, 0x2c, 0x92, 0x7c, 0xa7, 0x6c, 0x09, 0x40, 0xc9, 0x79, 0x44, 0x3c, 0x64, 0x26, 0x13, 0x40
        /*0030*/ 	.byte	0xca, 0x01, 0xcf, 0x3a, 0x27, 0x51, 0x1a, 0x40, 0x30, 0xcc, 0x2d, 0xf3, 0xe1, 0x0c, 0x21, 0x40
        /*0040*/ 	.byte	0x0d, 0xb7, 0xfc, 0x82, 0x8e, 0x35, 0x25, 0x40
.L_8:


//--------------------- .text._Z6kernelPPiS0_iiiP17curandStateXORWOW --------------------------
	.section	.text._Z6kernelPPiS0_iiiP17curandStateXORWOW,"ax",@progbits
	.align	128
        .global         _Z6kernelPPiS0_iiiP17curandStateXORWOW
        .type           _Z6kernelPPiS0_iiiP17curandStateXORWOW,@function
        .size           _Z6kernelPPiS0_iiiP17curandStateXORWOW,(.L_x_38 - _Z6kernelPPiS0_iiiP17curandStateXORWOW)
        .other          _Z6kernelPPiS0_iiiP17curandStateXORWOW,@"STO_CUDA_ENTRY STV_DEFAULT"
_Z6kernelPPiS0_iiiP17curandStateXORWOW:
.text._Z6kernelPPiS0_iiiP17curandStateXORWOW:
[----:B------:R-:W-:Y:S01]  /*0000*/  LDC R1, c[0x0][0x37c] ;  /* 0x0000df00ff017b82 */ /* 0x000fe20000000800 */
[----:B------:R-:W0:Y:S07]  /*0010*/  S2R R3, SR_TID.X ;  /* 0x0000000000037919 */ /* 0x000e2e0000002100 */
[----:B------:R-:W1:Y:S02]  /*0020*/  LDC.64 R4, c[0x0][0x390] ;  /* 0x0000e400ff047b82 */ /* 0x000e640000000a00 */
[----:B-1----:R-:W-:-:S05]  /*0030*/  IMAD R0, R5, R4, RZ ;  /* 0x0000000405007224 */ /* 0x002fca00078e02ff */
[----:B0-----:R-:W-:-:S13]  /*0040*/  ISETP.GE.AND P0, PT, R3, R0, PT ;  /* 0x000000000300720c */ /* 0x001fda0003f06270 */
[----:B------:R-:W-:Y:S05]  /*0050*/  @P0 EXIT ;  /* 0x000000000000094d */ /* 0x000fea0003800000 */
[----:B------:R-:W0:Y:S01]  /*0060*/  LDC.64 R16, c[0x0][0x3a0] ;  /* 0x0000e800ff107b82 */ /* 0x000e220000000a00 */
[----:B------:R-:W1:Y:S01]  /*0070*/  LDCU.64 UR6, c[0x0][0x358] ;  /* 0x00006b00ff0677ac */ /* 0x000e620008000a00 */
[----:B------:R-:W-:Y:S02]  /*0080*/  IABS R0, R4 ;  /* 0x0000000400007213 */ /* 0x000fe40000000000 */
[----:B------:R-:W-:Y:S01]  /*0090*/  IABS R2, R5 ;  /* 0x0000000500027213 */ /* 0x000fe20000000000 */
[----:B------:R-:W2:Y:S01]  /*00a0*/  LDCU UR4, c[0x0][0x398] ;  /* 0x00007300ff0477ac */ /* 0x000ea20008000800 */
[----:B0-----:R-:W-:-:S05]  /*00b0*/  IMAD.WIDE.U32 R16, R3, 0x30, R16 ;  /* 0x0000003003107825 */ /* 0x001fca00078e0010 */
[----:B-1----:R0:W5:Y:S04]  /*00c0*/  LDG.E R27, desc[UR6][R16.64+0x20] ;  /* 0x00002006101b7981 */ /* 0x002168000c1e1900 */
[----:B------:R0:W5:Y:S04]  /*00d0*/  LDG.E.64 R14, desc[UR6][R16.64+0x28] ;  /* 0x00002806100e7981 */ /* 0x000168000c1e1b00 */
[----:B------:R0:W5:Y:S04]  /*00e0*/  LDG.E.64 R12, desc[UR6][R16.64] ;  /* 0x00000006100c7981 */ /* 0x000168000c1e1b00 */
[----:B------:R0:W5:Y:S04]  /*00f0*/  LDG.E.64 R10, desc[UR6][R16.64+0x8] ;  /* 0x00000806100a7981 */ /* 0x000168000c1e1b00 */
[----:B------:R0:W5:Y:S04]  /*0100*/  LDG.E.64 R8, desc[UR6][R16.64+0x10] ;  /* 0x0000100610087981 */ /* 0x000168000c1e1b00 */
[----:B------:R0:W5:Y:S01]  /*0110*/  LDG.E.64 R6, desc[UR6][R16.64+0x18] ;  /* 0x0000180610067981 */ /* 0x000162000c1e1b00 */
[----:B------:R-:W1:Y:S01]  /*0120*/  I2F.RP R22, R0 ;  /* 0x0000000000167306 */ /* 0x000e620000209400 */
[----:B------:R-:W-:Y:S01]  /*0130*/  ISETP.GE.AND P2, PT, R3, RZ, PT ;  /* 0x000000ff0300720c */ /* 0x000fe20003f46270 */
[----:B--2---:R-:W-:Y:S01]  /*0140*/  UISETP.GE.AND UP0, UPT, UR4, 0x1, UPT ;  /* 0x000000010400788c */ /* 0x004fe2000bf06270 */
[----:B------:R-:W-:-:S05]  /*0150*/  ISETP.NE.AND P5, PT, R5, RZ, PT ;  /* 0x000000ff0500720c */ /* 0x000fca0003fa5270 */
[----:B------:R-:W2:Y:S08]  /*0160*/  I2F.RP R23, R2 ;  /* 0x0000000200177306 */ /* 0x000eb00000209400 */
[----:B-1----:R-:W1:Y:S08]  /*0170*/  MUFU.RCP R22, R22 ;  /* 0x0000001600167308 */ /* 0x002e700000001000 */
[----:B--2---:R-:W2:Y:S01]  /*0180*/  MUFU.RCP R23, R23 ;  /* 0x0000001700177308 */ /* 0x004ea20000001000 */
[----:B-1----:R-:W-:-:S07]  /*0190*/  VIADD R18, R22, 0xffffffe ;  /* 0x0ffffffe16127836 */ /* 0x002fce0000000000 */
[----:B------:R1:W3:Y:S01]  /*01a0*/  F2I.FTZ.U32.TRUNC.NTZ R19, R18 ;  /* 0x0000001200137305 */ /* 0x0002e2000021f000 */
[----:B--2---:R-:W-:-:S07]  /*01b0*/  VIADD R20, R23, 0xffffffe ;  /* 0x0ffffffe17147836 */ /* 0x004fce0000000000 */
[----:B------:R2:W4:Y:S01]  /*01c0*/  F2I.FTZ.U32.TRUNC.NTZ R21, R20 ;  /* 0x0000001400157305 */ /* 0x000522000021f000 */
[----:B-1----:R-:W-:Y:S01]  /*01d0*/  IMAD.MOV.U32 R18, RZ, RZ, RZ ;  /* 0x000000ffff127224 */ /* 0x002fe200078e00ff */
[----:B---3--:R-:W-:Y:S01]  /*01e0*/  IADD3 R25, PT, PT, RZ, -R19, RZ ;  /* 0x80000013ff197210 */ /* 0x008fe20007ffe0ff */
[----:B--2---:R-:W-:-:S04]  /*01f0*/  HFMA2 R20, -RZ, RZ, 0, 0 ;  /* 0x00000000ff147431 */ /* 0x004fc800000001ff */
[----:B------:R-:W-:Y:S02]  /*0200*/  IMAD R25, R25, R0, RZ ;  /* 0x0000000019197224 */ /* 0x000fe400078e02ff */
[----:B----4-:R-:W-:Y:S02]  /*0210*/  IMAD.MOV R29, RZ, RZ, -R21 ;  /* 0x000000ffff1d7224 */ /* 0x010fe400078e0a15 */
[----:B------:R-:W-:Y:S01]  /*0220*/  IMAD.HI.U32 R19, R19, R25, R18 ;  /* 0x0000001913137227 */ /* 0x000fe200078e0012 */
[----:B------:R-:W-:-:S03]  /*0230*/  IABS R18, R3 ;  /* 0x0000000300127213 */ /* 0x000fc60000000000 */
[----:B------:R-:W-:-:S04]  /*0240*/  IMAD R23, R29, R2, RZ ;  /* 0x000000021d177224 */ /* 0x000fc800078e02ff */
[----:B------:R-:W-:-:S04]  /*0250*/  IMAD.HI.U32 R20, R21, R23, R20 ;  /* 0x0000001715147227 */ /* 0x000fc800078e0014 */
[----:B------:R-:W-:-:S04]  /*0260*/  IMAD.MOV.U32 R21, RZ, RZ, R18 ;  /* 0x000000ffff157224 */ /* 0x000fc800078e0012 */
[----:B------:R-:W-:-:S04]  /*0270*/  IMAD.HI.U32 R20, R20, R21, RZ ;  /* 0x0000001514147227 */ /* 0x000fc800078e00ff */
[----:B------:R-:W-:Y:S01]  /*0280*/  IMAD.HI.U32 R25, R19, R21, RZ ;  /* 0x0000001513197227 */ /* 0x000fe200078e00ff */
[----:B------:R-:W-:-:S03]  /*0290*/  IADD3 R20, PT, PT, -R20, RZ, RZ ;  /* 0x000000ff14147210 */ /* 0x000fc60007ffe1ff */
[----:B------:R-:W-:Y:S02]  /*02a0*/  IMAD.MOV R19, RZ, RZ, -R25 ;  /* 0x000000ffff137224 */ /* 0x000fe400078e0a19 */
[--C-:B------:R-:W-:Y:S02]  /*02b0*/  IMAD R26, R2, R20, R21.reuse ;  /* 0x00000014021a7224 */ /* 0x100fe400078e0215 */
[----:B------:R-:W-:-:S03]  /*02c0*/  IMAD R19, R0, R19, R21 ;  /* 0x0000001300137224 */ /* 0x000fc600078e0215 */
[----:B------:R-:W-:Y:S02]  /*02d0*/  ISETP.GT.U32.AND P0, PT, R2, R26, PT ;  /* 0x0000001a0200720c */ /* 0x000fe40003f04070 */
[----:B------:R-:W-:-:S11]  /*02e0*/  ISETP.GT.U32.AND P4, PT, R0, R19, PT ;  /* 0x000000130000720c */ /* 0x000fd60003f84070 */
[----:B------:R-:W-:Y:S02]  /*02f0*/  @!P0 IMAD.IADD R26, R26, 0x1, -R2 ;  /* 0x000000011a1a8824 */ /* 0x000fe400078e0a02 */
[----:B------:R-:W-:Y:S01]  /*0300*/  @!P4 IMAD.IADD R19, R19, 0x1, -R0 ;  /* 0x000000011313c824 */ /* 0x000fe200078e0a00 */
[----:B------:R-:W-:Y:S02]  /*0310*/  @!P4 IADD3 R25, PT, PT, R25, 0x1, RZ ;  /* 0x000000011919c810 */ /* 0x000fe40007ffe0ff */
[----:B------:R-:W-:Y:S02]  /*0320*/  ISETP.GT.U32.AND P1, PT, R2, R26, PT ;  /* 0x0000001a0200720c */ /* 0x000fe40003f24070 */
[----:B------:R-:W-:Y:S02]  /*0330*/  ISETP.GE.U32.AND P0, PT, R19, R0, PT ;  /* 0x000000001300720c */ /* 0x000fe40003f06070 */
[----:B------:R-:W-:Y:S02]  /*0340*/  LOP3.LUT R0, R3, R4, RZ, 0x3c, !PT ;  /* 0x0000000403007212 */ /* 0x000fe400078e3cff */
[----:B------:R-:W-:-:S02]  /*0350*/  ISETP.NE.AND P4, PT, R4, RZ, PT ;  /* 0x000000ff0400720c */ /* 0x000fc40003f85270 */
[----:B------:R-:W-:-:S05]  /*0360*/  ISETP.GE.AND P3, PT, R0, RZ, PT ;  /* 0x000000ff0000720c */ /* 0x000fca0003f66270 */
[----:B------:R-:W-:Y:S02]  /*0370*/  @!P1 IMAD.IADD R26, R26, 0x1, -R2 ;  /* 0x000000011a1a9824 */ /* 0x000fe400078e0a02 */
[----:B------:R-:W-:Y:S02]  /*0380*/  @P0 VIADD R25, R25, 0x1 ;  /* 0x0000000119190836 */ /* 0x000fe40000000000 */
[----:B------:R-:W-:Y:S01]  /*0390*/  @!P2 IMAD.MOV R26, RZ, RZ, -R26 ;  /* 0x000000ffff1aa224 */ /* 0x000fe200078e0a1a */
[----:B------:R-:W-:-:S03]  /*03a0*/  @!P5 LOP3.LUT R26, RZ, R5, RZ, 0x33, !PT ;  /* 0x00000005ff1ad212 */ /* 0x000fc600078e33ff */
[----:B------:R-:W-:Y:S02]  /*03b0*/  @!P3 IADD3 R25, PT, PT, -R25, RZ, RZ ;  /* 0x000000ff1919b210 */ /* 0x000fe40007ffe1ff */
[----:B------:R-:W-:Y:S01]  /*03c0*/  @!P4 LOP3.LUT R25, RZ, R4, RZ, 0x33, !PT ;  /* 0x00000004ff19c212 */ /* 0x000fe200078e33ff */
[----:B0-----:R-:W-:Y:S06]  /*03d0*/  BRA.U !UP0, `(.L_x_0) ;  /* 0x0000000d08c07547 */ /* 0x001fec000b800000 */
[----:B------:R-:W0:Y:S01]  /*03e0*/  LDC.64 R18, c[0x0][0x388] ;  /* 0x0000e200ff127b82 */ /* 0x000e220000000a00 */
[----:B------:R-:W-:Y:S01]  /*03f0*/  VIADD R24, R4, 0xffffffff ;  /* 0xffffffff04187836 */ /* 0x000fe20000000000 */
[----:B------:R-:W-:Y:S01]  /*0400*/  IADD3 R5, PT, PT, R5, -0x1, RZ ;  /* 0xffffffff05057810 */ /* 0x000fe20007ffe0ff */
[----:B-----5:R-:W-:Y:S01]  /*0410*/  IMAD.MOV.U32 R4, RZ, RZ, R10 ;  /* 0x000000ffff047224 */ /* 0x020fe200078e000a */
[----:B------:R-:W-:Y:S01]  /*0420*/  MOV R2, R8 ;  /* 0x0000000800027202 */ /* 0x000fe20000000f00 */
[----:B------:R-:W-:Y:S01]  /*0430*/  IMAD.MOV.U32 R3, RZ, RZ, R11 ;  /* 0x000000ffff037224 */ /* 0x000fe200078e000b */
[----:B------:R-:W-:Y:S01]  /*0440*/  UIADD3 UR4, UPT, UPT, -UR4, URZ, URZ ;  /* 0x000000ff04047290 */ /* 0x000fe2000fffe1ff */
[----:B------:R-:W-:Y:S01]  /*0450*/  IMAD.MOV.U32 R0, RZ, RZ, R9 ;  /* 0x000000ffff007224 */ /* 0x000fe200078e0009 */
[----:B------:R-:W1:Y:S01]  /*0460*/  LDC.64 R20, c[0x0][0x380] ;  /* 0x0000e000ff147b82 */ /* 0x000e620000000a00 */
[----:B------:R-:W-:Y:S01]  /*0470*/  UPLOP3.LUT UP0, UPT, UPT, UPT, UPT, 0x40, 0x4 ;  /* 0x000000000004789c */ /* 0x000fe20003f0e870 */
[----:B0-----:R-:W-:-:S04]  /*0480*/  IMAD.WIDE R18, R25, 0x8, R18 ;  /* 0x0000000819127825 */ /* 0x001fc800078e0212 */
[----:B-1----:R-:W-:-:S07]  /*0490*/  IMAD.WIDE R20, R25, 0x8, R20 ;  /* 0x0000000819147825 */ /* 0x002fce00078e0214 */
.L_x_27:
[----:B------:R-:W-:-:S04]  /*04a0*/  UIADD3 UR4, UPT, UPT, UR4, 0x1, URZ ;  /* 0x0000000104047890 */ /* 0x000fc8000fffe0ff */
[----:B------:R-:W-:Y:S01]  /*04b0*/  UISETP.NE.AND UP1, UPT, UR4, URZ, UPT ;  /* 0x000000ff0400728c */ /* 0x000fe2000bf25270 */
[----:B------:R-:W-:Y:S10]  /*04c0*/  BRA.U UP0, `(.L_x_1) ;  /* 0x0000000500b87547 */ /* 0x000ff4000b800000 */
[----:B------:R-:W2:Y:S02]  /*04d0*/  LDG.E.64 R22, desc[UR6][R20.64] ;  /* 0x0000000614167981 */ /* 0x000ea4000c1e1b00 */
[----:B--2---:R-:W-:-:S05]  /*04e0*/  IMAD.WIDE.U32 R10, R26, 0x4, R22 ;  /* 0x000000041a0a7825 */ /* 0x004fca00078e0016 */
[----:B------:R-:W2:Y:S01]  /*04f0*/  LDG.E R8, desc[UR6][R10.64] ;  /* 0x000000060a087981 */ /* 0x000ea2000c1e1900 */
[----:B------:R-:W-:Y:S01]  /*0500*/  BSSY.RECONVERGENT B0, `(.L_x_2) ;  /* 0x0000026000007945 */ /* 0x000fe20003800200 */
[----:B--2---:R-:W-:-:S13]  /*0510*/  ISETP.NE.AND P0, PT, R8, 0x1, PT ;  /* 0x000000010800780c */ /* 0x004fda0003f05270 */
[----:B------:R-:W-:Y:S05]  /*0520*/  @P0 BRA `(.L_x_3) ;  /* 0x00000000008c0947 */ /* 0x000fea0003800000 */
[----:B------:R-:W-:Y:S01]  /*0530*/  ISETP.GE.AND P0, PT, R25, 0x1, PT ;  /* 0x000000011900780c */ /* 0x000fe20003f06270 */
[----:B------:R-:W-:-:S12]  /*0540*/  BSSY.RELIABLE B1, `(.L_x_4) ;  /* 0x000001f000017945 */ /* 0x000fd80003800100 */
[----:B------:R-:W-:Y:S05]  /*0550*/  @!P0 BRA `(.L_x_5) ;  /* 0x0000000000208947 */ /* 0x000fea0003800000 */
[----:B------:R-:W0:Y:S01]  /*0560*/  LDC.64 R8, c[0x0][0x380] ;  /* 0x0000e000ff087b82 */ /* 0x000e220000000a00 */
[----:B------:R-:W-:-:S04]  /*0570*/  VIADD R29, R25, 0xffffffff ;  /* 0xffffffff191d7836 */ /* 0x000fc80000000000 */
[----:B0-----:R-:W-:-:S05]  /*0580*/  IMAD.WIDE.U32 R28, R29, 0x8, R8 ;  /* 0x000000081d1c7825 */ /* 0x001fca00078e0008 */
[----:B------:R-:W2:Y:S02]  /*0590*/  LDG.E.64 R8, desc[UR6][R28.64] ;  /* 0x000000061c087981 */ /* 0x000ea4000c1e1b00 */
[----:B--2---:R-:W-:-:S06]  /*05a0*/  IMAD.WIDE.U32 R8, R26, 0x4, R8 ;  /* 0x000000041a087825 */ /* 0x004fcc00078e0008 */
[----:B------:R-:W2:Y:S02]  /*05b0*/  LDG.E R8, desc[UR6][R8.64] ;  /* 0x0000000608087981 */ /* 0x000ea4000c1e1900 */
[----:B--2---:R-:W-:-:S13]  /*05c0*/  ISETP.GE.AND P0, PT, R8, RZ, PT ;  /* 0x000000ff0800720c */ /* 0x004fda0003f06270 */
[----:B------:R-:W-:Y:S05]  /*05d0*/  @!P0 BRA `(.L_x_6) ;  /* 0x0000000000548947 */ /* 0x000fea0003800000 */
.L_x_5:
[----:B------:R-:W-:-:S13]  /*05e0*/  ISETP.GE.AND P0, PT, R25, R24, PT ;  /* 0x000000181900720c */ /* 0x000fda0003f06270 */
[----:B------:R-:W-:Y:S05]  /*05f0*/  @P0 BRA `(.L_x_7) ;  /* 0x0000000000140947 */ /* 0x000fea0003800000 */
[----:B------:R-:W2:Y:S02]  /*0600*/  LDG.E.64 R8, desc[UR6][R20.64+0x8] ;  /* 0x0000080614087981 */ /* 0x000ea4000c1e1b00 */
[----:B--2---:R-:W-:-:S06]  /*0610*/  IMAD.WIDE.U32 R8, R26, 0x4, R8 ;  /* 0x000000041a087825 */ /* 0x004fcc00078e0008 */
[----:B------:R-:W2:Y:S02]  /*0620*/  LDG.E R8, desc[UR6][R8.64] ;  /* 0x0000000608087981 */ /* 0x000ea4000c1e1900 */
[----:B--2---:R-:W-:-:S13]  /*0630*/  ISETP.GE.AND P0, PT, R8, RZ, PT ;  /* 0x000000ff0800720c */ /* 0x004fda0003f06270 */
[----:B------:R-:W-:Y:S05]  /*0640*/  @!P0 BRA `(.L_x_6) ;  /* 0x0000000000388947 */ /* 0x000fea0003800000 */
.L_x_7:
[----:B------:R-:W-:-:S13]  /*0650*/  ISETP.NE.AND P0, PT, R26, RZ, PT ;  /* 0x000000ff1a00720c */ /* 0x000fda0003f05270 */
[----:B------:R-:W-:Y:S05]  /*0660*/  @!P0 BRA `(.L_x_8) ;  /* 0x0000000000148947 */ /* 0x000fea0003800000 */
[----:B------:R-:W-:-:S05]  /*0670*/  IADD3 R9, PT, PT, R26, -0x1, RZ ;  /* 0xffffffff1a097810 */ /* 0x000fca0007ffe0ff */
[----:B------:R-:W-:-:S06]  /*0680*/  IMAD.WIDE.U32 R22, R9, 0x4, R22 ;  /* 0x0000000409167825 */ /* 0x000fcc00078e0016 */
[----:B------:R-:W2:Y:S02]  /*0690*/  LDG.E R22, desc[UR6][R22.64] ;  /* 0x0000000616167981 */ /* 0x000ea4000c1e1900 */
[----:B--2---:R-:W-:-:S13]  /*06a0*/  ISETP.GE.AND P0, PT, R22, RZ, PT ;  /* 0x000000ff1600720c */ /* 0x004fda0003f06270 */
[----:B------:R-:W-:Y:S05]  /*06b0*/  @!P0 BRA `(.L_x_6) ;  /* 0x00000000001c8947 */ /* 0x000fea0003800000 */
.L_x_8:
[----:B------:R-:W-:-:S13]  /*06c0*/  ISETP.GE.AND P0, PT, R26, R5, PT ;  /* 0x000000051a00720c */ /* 0x000fda0003f06270 */
[----:B------:R-:W-:Y:S05]  /*06d0*/  @P0 BREAK.RELIABLE B1 ;  /* 0x0000000000010942 */ /* 0x000fea0003800100 */
[----:B------:R-:W-:Y:S05]  /*06e0*/  @P0 BRA `(.L_x_3) ;  /* 0x00000000001c0947 */ /* 0x000fea0003800000 */
[----:B------:R-:W2:Y:S02]  /*06f0*/  LDG.E R8, desc[UR6][R10.64+0x4] ;  /* 0x000004060a087981 */ /* 0x000ea4000c1e1900 */
[----:B--2---:R-:W-:-:S13]  /*0700*/  ISETP.GT.AND P0, PT, R8, -0x1, PT ;  /* 0xffffffff0800780c */ /* 0x004fda0003f04270 */
[----:B------:R-:W-:Y:S05]  /*0710*/  @P0 BREAK.RELIABLE B1 ;  /* 0x0000000000010942 */ /* 0x000fea0003800100 */
[----:B------:R-:W-:Y:S05]  /*0720*/  @P0 BRA `(.L_x_3) ;  /* 0x00000000000c0947 */ /* 0x000fea0003800000 */
.L_x_6:
[----:B------:R-:W-:Y:S05]  /*0730*/  BSYNC.RELIABLE B1 ;  /* 0x0000000000017941 */ /* 0x000fea0003800100 */
.L_x_4:
[----:B------:R-:W-:-:S05]  /*0740*/  IMAD.MOV.U32 R9, RZ, RZ, -0x1 ;  /* 0xffffffffff097424 */ /* 0x000fca00078e00ff */
[----:B------:R0:W-:Y:S02]  /*0750*/  STG.E desc[UR6][R10.64], R9 ;  /* 0x000000090a007986 */ /* 0x0001e4000c101906 */
.L_x_3:
[----:B------:R-:W-:Y:S05]  /*0760*/  BSYNC.RECONVERGENT B0 ;  /* 0x0000000000007941 */ /* 0x000fea0003800200 */
.L_x_2:
[----:B------:R-:W-:Y:S05]  /*0770*/  WARPSYNC.ALL ;  /* 0x0000000000007948 */ /* 0x000fea0003800000 */
[----:B------:R-:W-:Y:S06]  /*0780*/  BAR.SYNC.DEFER_BLOCKING 0x0 ;  /* 0x0000000000007b1d */ /* 0x000fec0000010000 */
[----:B------:R-:W2:Y:S02]  /*0790*/  LDG.E.64 R22, desc[UR6][R20.64] ;  /* 0x0000000614167981 */ /* 0x000ea4000c1e1b00 */
[----:B--2---:R-:W-:-:S05]  /*07a0*/  IMAD.WIDE.U32 R22, R26, 0x4, R22 ;  /* 0x000000041a167825 */ /* 0x004fca00078e0016 */
[----:B------:R-:W2:Y:S01]  /*07b0*/  LDG.E R8, desc[UR6][R22.64] ;  /* 0x0000000616087981 */ /* 0x000ea2000c1e1900 */
[----:B------:R-:W-:Y:S01]  /*07c0*/  BSSY.RECONVERGENT B0, `(.L_x_9) ;  /* 0x0000027000007945 */ /* 0x000fe20003800200 */
[----:B0-----:R-:W-:Y:S02]  /*07d0*/  IMAD.MOV.U32 R9, RZ, RZ, R0 ;  /* 0x000000ffff097224 */ /* 0x001fe400078e0000 */
[----:B------:R-:W-:Y:S02]  /*07e0*/  IMAD.MOV.U32 R11, RZ, RZ, R3 ;  /* 0x000000ffff0b7224 */ /* 0x000fe400078e0003 */
[----:B------:R-:W-:Y:S01]  /*07f0*/  IMAD.MOV.U32 R10, RZ, RZ, R4 ;  /* 0x000000ffff0a7224 */ /* 0x000fe200078e0004 */
[----:B--2---:R-:W-:Y:S02]  /*0800*/  ISETP.NE.AND P0, PT, R8, -0x1, PT ;  /* 0xffffffff0800780c */ /* 0x004fe40003f05270 */
[----:B------:R-:W-:-:S11]  /*0810*/  MOV R8, R2 ;  /* 0x0000000200087202 */ /* 0x000fd60000000f00 */
[----:B------:R-:W-:Y:S05]  /*0820*/  @P0 BRA `(.L_x_10) ;  /* 0x0000000000800947 */ /* 0x000fea0003800000 */
[----:B------:R-:W-:Y:S01]  /*0830*/  SHF.R.U32.HI R8, RZ, 0x2, R13 ;  /* 0x00000002ff087819 */ /* 0x000fe2000001160d */
[----:B------:R-:W-:Y:S01]  /*0840*/  VIADD R12, R12, 0x587c5 ;  /* 0x000587c50c0c7836 */ /* 0x000fe20000000000 */
[----:B------:R-:W-:Y:S02]  /*0850*/  SHF.L.U32 R9, R0, 0x4, RZ ;  /* 0x0000000400097819 */ /* 0x000fe400000006ff */
[----:B------:R-:W-:-:S05]  /*0860*/  LOP3.LUT R8, R8, R13, RZ, 0x3c, !PT ;  /* 0x0000000d08087212 */ /* 0x000fca00078e3cff */
[----:B------:R-:W-:-:S05]  /*0870*/  IMAD.SHL.U32 R10, R8, 0x2, RZ ;  /* 0x00000002080a7824 */ /* 0x000fca00078e00ff */
[----:B------:R-:W-:-:S04]  /*0880*/  LOP3.LUT R9, R0, R9, R10, 0x96, !PT ;  /* 0x0000000900097212 */ /* 0x000fc800078e960a */
[----:B------:R-:W-:-:S04]  /*0890*/  LOP3.LUT R9, R9, R8, RZ, 0x3c, !PT ;  /* 0x0000000809097212 */ /* 0x000fc800078e3cff */
[----:B------:R-:W-:-:S05]  /*08a0*/  IADD3 R8, PT, PT, R9, R12, RZ ;  /* 0x0000000c09087210 */ /* 0x000fca0007ffe0ff */
[----:B------:R-:W-:-:S05]  /*08b0*/  IMAD.HI.U32 R10, R8, -0x2e48e8a7, RZ ;  /* 0xd1b71759080a7827 */ /* 0x000fca00078e00ff */
[----:B------:R-:W-:-:S05]  /*08c0*/  SHF.R.U32.HI R11, RZ, 0xd, R10 ;  /* 0x0000000dff0b7819 */ /* 0x000fca000001160a */
[----:B------:R-:W-:-:S05]  /*08d0*/  IMAD R28, R11, -0x2710, R8 ;  /* 0xffffd8f00b1c7824 */ /* 0x000fca00078e0208 */
[----:B------:R-:W-:-:S13]  /*08e0*/  ISETP.GT.U32.AND P0, PT, R28, 0x3e7, PT ;  /* 0x000003e71c00780c */ /* 0x000fda0003f04070 */
[----:B------:R-:W-:Y:S01]  /*08f0*/  @!P0 IMAD.MOV.U32 R29, RZ, RZ, 0x1 ;  /* 0x00000001ff1d8424 */ /* 0x000fe200078e00ff */
[----:B------:R-:W-:Y:S01]  /*0900*/  @!P0 MOV R11, R2 ;  /* 0x00000002000b8202 */ /* 0x000fe20000000f00 */
[----:B------:R-:W-:Y:S02]  /*0910*/  @!P0 IMAD.MOV.U32 R8, RZ, RZ, R0 ;  /* 0x000000ffff088224 */ /* 0x000fe400078e0000 */
[----:B------:R-:W-:Y:S01]  /*0920*/  @!P0 IMAD.MOV.U32 R10, RZ, RZ, R3 ;  /* 0x000000ffff0a8224 */ /* 0x000fe200078e0003 */
[----:B------:R0:W-:Y:S01]  /*0930*/  @!P0 STG.E desc[UR6][R22.64], R29 ;  /* 0x0000001d16008986 */ /* 0x0001e2000c101906 */
[----:B------:R-:W-:Y:S01]  /*0940*/  @!P0 IMAD.MOV.U32 R13, RZ, RZ, R4 ;  /* 0x000000ffff0d8224 */ /* 0x000fe200078e0004 */
[----:B------:R-:W-:Y:S06]  /*0950*/  @!P0 BRA `(.L_x_10) ;  /* 0x0000000000348947 */ /* 0x000fec0003800000 */
[----:B------:R-:W-:-:S13]  /*0960*/  ISETP.GT.U32.AND P0, PT, R28, 0xf9f, PT ;  /* 0x00000f9f1c00780c */ /* 0x000fda0003f04070 */
[----:B------:R-:W-:Y:S01]  /*0970*/  @!P0 MOV R28, 0xffffffff ;  /* 0xffffffff001c8802 */ /* 0x000fe20000000f00 */
[----:B0-----:R-:W-:Y:S01]  /*0980*/  @P0 IMAD.MOV.U32 R29, RZ, RZ, -0x2 ;  /* 0xfffffffeff1d0424 */ /* 0x001fe200078e00ff */
[----:B------:R-:W-:Y:S01]  /*0990*/  @!P0 MOV R11, R2 ;  /* 0x00000002000b8202 */ /* 0x000fe20000000f00 */
[--C-:B------:R-:W-:Y:S01]  /*09a0*/  @!P0 IMAD.MOV.U32 R8, RZ, RZ, R0.reuse ;  /* 0x000000ffff088224 */ /* 0x100fe200078e0000 */
[-C--:B------:R-:W-:Y:S01]  /*09b0*/  @!P0 MOV R13, R4.reuse ;  /* 0x00000004000d8202 */ /* 0x080fe20000000f00 */
[----:B------:R1:W-:Y:S01]  /*09c0*/  @!P0 STG.E desc[UR6][R22.64], R28 ;  /* 0x0000001c16008986 */ /* 0x0003e2000c101906 */
[----:B------:R-:W-:Y:S01]  /*09d0*/  @!P0 IMAD.MOV.U32 R10, RZ, RZ, R3 ;  /* 0x000000ffff0a8224 */ /* 0x000fe200078e0003 */
[----:B------:R-:W-:Y:S01]  /*09e0*/  @P0 MOV R13, R4 ;  /* 0x00000004000d0202 */ /* 0x000fe20000000f00 */
[----:B------:R-:W-:Y:S01]  /*09f0*/  @P0 IMAD.MOV.U32 R8, RZ, RZ, R0 ;  /* 0x000000ffff080224 */ /* 0x000fe200078e0000 */
[----:B------:R1:W-:Y:S01]  /*0a00*/  @P0 STG.E desc[UR6][R22.64], R29 ;  /* 0x0000001d16000986 */ /* 0x0003e2000c101906 */
[----:B------:R-:W-:-:S02]  /*0a10*/  @P0 IMAD.MOV.U32 R11, RZ, RZ, R2 ;  /* 0x000000ffff0b0224 */ /* 0x000fc400078e0002 */
[----:B------:R-:W-:-:S07]  /*0a20*/  @P0 IMAD.MOV.U32 R10, RZ, RZ, R3 ;  /* 0x000000ffff0a0224 */ /* 0x000fce00078e0003 */
.L_x_10:
[----:B------:R-:W-:Y:S05]  /*0a30*/  BSYNC.RECONVERGENT B0 ;  /* 0x0000000000007941 */ /* 0x000fea0003800200 */
.L_x_9:
[----:B------:R-:W-:Y:S06]  /*0a40*/  BAR.SYNC.DEFER_BLOCKING 0x0 ;  /* 0x0000000000007b1d */ /* 0x000fec0000010000 */
[----:B------:R-:W2:Y:S02]  /*0a50*/  LDG.E.64 R2, desc[UR6][R20.64] ;  /* 0x0000000614027981 */ /* 0x000ea4000c1e1b00 */
[----:B--2---:R-:W-:-:S05]  /*0a60*/  IMAD.WIDE.U32 R2, R26, 0x4, R2 ;  /* 0x000000041a027825 */ /* 0x004fca00078e0002 */
[----:B------:R-:W2:Y:S01]  /*0a70*/  LDG.E R0, desc[UR6][R2.64] ;  /* 0x0000000602007981 */ /* 0x000ea2000c1e1900 */
[----:B------:R-:W-:Y:S01]  /*0a80*/  BSSY.RECONVERGENT B0, `(.L_x_11) ;  /* 0x0000009000007945 */ /* 0x000fe20003800200 */
[----:B--2---:R-:W-:-:S13]  /*0a90*/  ISETP.NE.AND P0, PT, R0, -0x3, PT ;  /* 0xfffffffd0000780c */ /* 0x004fda0003f05270 */
[----:B------:R-:W-:Y:S05]  /*0aa0*/  @!P0 BRA `(.L_x_12) ;  /* 0x0000000000148947 */ /* 0x000fea0003800000 */
[----:B------:R-:W-:-:S13]  /*0ab0*/  ISETP.NE.AND P0, PT, R0, -0x2, PT ;  /* 0xfffffffe0000780c */ /* 0x000fda0003f05270 */
[----:B------:R-:W-:Y:S05]  /*0ac0*/  @P0 BRA `(.L_x_13) ;  /* 0x0000000000100947 */ /* 0x000fea0003800000 */
[----:B01----:R-:W-:-:S05]  /*0ad0*/  IMAD.MOV.U32 R23, RZ, RZ, -0x3 ;  /* 0xfffffffdff177424 */ /* 0x003fca00078e00ff */
[----:B------:R3:W-:Y:S01]  /*0ae0*/  STG.E desc[UR6][R2.64], R23 ;  /* 0x0000001702007986 */ /* 0x0007e2000c101906 */
[----:B------:R-:W-:Y:S05]  /*0af0*/  BRA `(.L_x_13) ;  /* 0x0000000000047947 */ /* 0x000fea0003800000 */
.L_x_12:
[----:B------:R2:W-:Y:S02]  /*0b00*/  STG.E desc[UR6][R2.64], RZ ;  /* 0x000000ff02007986 */ /* 0x0005e4000c101906 */
.L_x_13:
[----:B------:R-:W-:Y:S05]  /*0b10*/  BSYNC.RECONVERGENT B0 ;  /* 0x0000000000007941 */ /* 0x000fea0003800200 */
.L_x_11:
[----:B------:R-:W-:Y:S06]  /*0b20*/  BAR.SYNC.DEFER_BLOCKING 0x0 ;  /* 0x0000000000007b1d */ /* 0x000fec0000010000 */
[----:B01-3--:R-:W3:Y:S04]  /*0b30*/  LDG.E.64 R22, desc[UR6][R20.64] ;  /* 0x0000000614167981 */ /* 0x00bee8000c1e1b00 */
[----:B--2---:R-:W2:Y:S01]  /*0b40*/  LDG.E.64 R2, desc[UR6][R18.64] ;  /* 0x0000000612027981 */ /* 0x004ea2000c1e1b00 */
[----:B---3--:R-:W-:-:S06]  /*0b50*/  IMAD.WIDE.U32 R22, R26, 0x4, R22 ;  /* 0x000000041a167825 */ /* 0x008fcc00078e0016 */
[----:B------:R-:W3:Y:S01]  /*0b60*/  LDG.E R23, desc[UR6][R22.64] ;  /* 0x0000000616177981 */ /* 0x000ee2000c1e1900 */
[----:B--2---:R-:W-:Y:S01]  /*0b70*/  IMAD.WIDE.U32 R2, R26, 0x4, R2 ;  /* 0x000000041a027825 */ /* 0x004fe200078e0002 */
[----:B------:R-:W-:-:S04]  /*0b80*/  UPLOP3.LUT UP0, UPT, UPT, UPT, UPT, 0x80, 0x8 ;  /* 0x000000000008789c */ /* 0x000fc80003f0f070 */
[----:B---3--:R1:W-:Y:S01]  /*0b90*/  STG.E desc[UR6][R2.64], R23 ;  /* 0x0000001702007986 */ /* 0x0083e2000c101906 */
[----:B------:R-:W-:Y:S06]  /*0ba0*/  BRA `(.L_x_14) ;  /* 0x0000000400b47947 */ /* 0x000fec0003800000 */
.L_x_1:
        /* <DEDUP_REMOVED lines=10> */
[----:B------:R-:W-:-:S05]  /*0c50*/  IADD3 R29, PT, PT, R25, -0x1, RZ ;  /* 0xffffffff191d7810 */ /* 0x000fca0007ffe0ff */
[----:B0-----:R-:W-:-:S05]  /*0c60*/  IMAD.WIDE.U32 R28, R29, 0x8, R8 ;  /* 0x000000081d1c7825 */ /* 0x001fca00078e0008 */
[----:B------:R-:W2:Y:S02]  /*0c70*/  LDG.E.64 R8, desc[UR6][R28.64] ;  /* 0x000000061c087981 */ /* 0x000ea4000c1e1b00 */
[----:B--2---:R-:W-:-:S06]  /*0c80*/  IMAD.WIDE.U32 R8, R26, 0x4, R8 ;  /* 0x000000041a087825 */ /* 0x004fcc00078e0008 */
[----:B------:R-:W2:Y:S02]  /*0c90*/  LDG.E R8, desc[UR6][R8.64] ;  /* 0x0000000608087981 */ /* 0x000ea4000c1e1900 */
[----:B--2---:R-:W-:-:S13]  /*0ca0*/  ISETP.GE.AND P0, PT, R8, RZ, PT ;  /* 0x000000ff0800720c */ /* 0x004fda0003f06270 */
[----:B------:R-:W-:Y:S05]  /*0cb0*/  @!P0 BRA `(.L_x_19) ;  /* 0x0000000000548947 */ /* 0x000fea0003800000 */
.L_x_18:
[----:B------:R-:W-:-:S13]  /*0cc0*/  ISETP.GE.AND P0, PT, R25, R24, PT ;  /* 0x000000181900720c */ /* 0x000fda0003f06270 */
[----:B------:R-:W-:Y:S05]  /*0cd0*/  @P0 BRA `(.L_x_20) ;  /* 0x0000000000140947 */ /* 0x000fea0003800000 */
[----:B------:R-:W2:Y:S02]  /*0ce0*/  LDG.E.64 R8, desc[UR6][R18.64+0x8] ;  /* 0x0000080612087981 */ /* 0x000ea4000c1e1b00 */
[----:B--2---:R-:W-:-:S06]  /*0cf0*/  IMAD.WIDE.U32 R8, R26, 0x4, R8 ;  /* 0x000000041a087825 */ /* 0x004fcc00078e0008 */
[----:B------:R-:W2:Y:S02]  /*0d00*/  LDG.E R8, desc[UR6][R8.64] ;  /* 0x0000000608087981 */ /* 0x000ea4000c1e1900 */
[----:B--2---:R-:W-:-:S13]  /*0d10*/  ISETP.GE.AND P0, PT, R8, RZ, PT ;  /* 0x000000ff0800720c */ /* 0x004fda0003f06270 */
[----:B------:R-:W-:Y:S05]  /*0d20*/  @!P0 BRA `(.L_x_19) ;  /* 0x0000000000388947 */ /* 0x000fea0003800000 */
.L_x_20:
[----:B------:R-:W-:-:S13]  /*0d30*/  ISETP.NE.AND P0, PT, R26, RZ, PT ;  /* 0x000000ff1a00720c */ /* 0x000fda0003f05270 */
[----:B------:R-:W-:Y:S05]  /*0d40*/  @!P0 BRA `(.L_x_21) ;  /* 0x0000000000148947 */ /* 0x000fea0003800000 */
[----:B------:R-:W-:-:S04]  /*0d50*/  VIADD R9, R26, 0xffffffff ;  /* 0xffffffff1a097836 */ /* 0x000fc80000000000 */
[----:B------:R-:W-:-:S06]  /*0d60*/  IMAD.WIDE.U32 R22, R9, 0x4, R22 ;  /* 0x0000000409167825 */ /* 0x000fcc00078e0016 */
[----:B------:R-:W2:Y:S02]  /*0d70*/  LDG.E R22, desc[UR6][R22.64] ;  /* 0x0000000616167981 */ /* 0x000ea4000c1e1900 */
[----:B--2---:R-:W-:-:S13]  /*0d80*/  ISETP.GE.AND P0, PT, R22, RZ, PT ;  /* 0x000000ff1600720c */ /* 0x004fda0003f06270 */
[----:B------:R-:W-:Y:S05]  /*0d90*/  @!P0 BRA `(.L_x_19) ;  /* 0x00000000001c8947 */ /* 0x000fea0003800000 */
.L_x_21:
[----:B------:R-:W-:-:S13]  /*0da0*/  ISETP.GE.AND P0, PT, R26, R5, PT ;  /* 0x000000051a00720c */ /* 0x000fda0003f06270 */
[----:B------:R-:W-:Y:S05]  /*0db0*/  @P0 BREAK.RELIABLE B1 ;  /* 0x0000000000010942 */ /* 0x000fea0003800100 */
[----:B------:R-:W-:Y:S05]  /*0dc0*/  @P0 BRA `(.L_x_16) ;  /* 0x00000000001c0947 */ /* 0x000fea0003800000 */
[----:B------:R-:W2:Y:S02]  /*0dd0*/  LDG.E R8, desc[UR6][R10.64+0x4] ;  /* 0x000004060a087981 */ /* 0x000ea4000c1e1900 */
[----:B--2---:R-:W-:-:S13]  /*0de0*/  ISETP.GT.AND P0, PT, R8, -0x1, PT ;  /* 0xffffffff0800780c */ /* 0x004fda0003f04270 */
[----:B------:R-:W-:Y:S05]  /*0df0*/  @P0 BREAK.RELIABLE B1 ;  /* 0x0000000000010942 */ /* 0x000fea0003800100 */
[----:B------:R-:W-:Y:S05]  /*0e00*/  @P0 BRA `(.L_x_16) ;  /* 0x00000000000c0947 */ /* 0x000fea0003800000 */
.L_x_19:
[----:B------:R-:W-:Y:S05]  /*0e10*/  BSYNC.RELIABLE B1 ;  /* 0x0000000000017941 */ /* 0x000fea0003800100 */
.L_x_17:
[----:B------:R-:W-:-:S05]  /*0e20*/  MOV R9, 0xffffffff ;  /* 0xffffffff00097802 */ /* 0x000fca0000000f00 */
[----:B------:R0:W-:Y:S02]  /*0e30*/  STG.E desc[UR6][R10.64], R9 ;  /* 0x000000090a007986 */ /* 0x0001e4000c101906 */
.L_x_16:
[----:B------:R-:W-:Y:S05]  /*0e40*/  BSYNC.RECONVERGENT B0 ;  /* 0x0000000000007941 */ /* 0x000fea0003800200 */
.L_x_15:
[----:B------:R-:W-:Y:S05]  /*0e50*/  WARPSYNC.ALL ;  /* 0x0000000000007948 */ /* 0x000fea0003800000 */
[----:B------:R-:W-:Y:S06]  /*0e60*/  BAR.SYNC.DEFER_BLOCKING 0x0 ;  /* 0x0000000000007b1d */ /* 0x000fec0000010000 */
[----:B------:R-:W2:Y:S02]  /*0e70*/  LDG.E.64 R22, desc[UR6][R18.64] ;  /* 0x0000000612167981 */ /* 0x000ea4000c1e1b00 */
[----:B--2---:R-:W-:-:S05]  /*0e80*/  IMAD.WIDE.U32 R22, R26, 0x4, R22 ;  /* 0x000000041a167825 */ /* 0x004fca00078e0016 */
[----:B------:R-:W2:Y:S01]  /*0e90*/  LDG.E R8, desc[UR6][R22.64] ;  /* 0x0000000616087981 */ /* 0x000ea2000c1e1900 */
[----:B------:R-:W-:Y:S01]  /*0ea0*/  BSSY.RECONVERGENT B0, `(.L_x_22) ;  /* 0x0000027000007945 */ /* 0x000fe20003800200 */
[----:B0-----:R-:W-:Y:S01]  /*0eb0*/  IMAD.MOV.U32 R9, RZ, RZ, R0 ;  /* 0x000000ffff097224 */ /* 0x001fe200078e0000 */
[----:B------:R-:W-:Y:S01]  /*0ec0*/  MOV R10, R4 ;  /* 0x00000004000a7202 */ /* 0x000fe20000000f00 */
[----:B------:R-:W-:Y:S01]  /*0ed0*/  IMAD.MOV.U32 R11, RZ, RZ, R3 ;  /* 0x000000ffff0b7224 */ /* 0x000fe200078e0003 */
[----:B--2---:R-:W-:Y:S02]  /*0ee0*/  ISETP.NE.AND P0, PT, R8, -0x1, PT ;  /* 0xffffffff0800780c */ /* 0x004fe40003f05270 */
[----:B------:R-:W-:-:S11]  /*0ef0*/  MOV R8, R2 ;  /* 0x0000000200087202 */ /* 0x000fd60000000f00 */
[----:B------:R-:W-:Y:S05]  /*0f00*/  @P0 BRA `(.L_x_23) ;  /* 0x0000000000800947 */ /* 0x000fea0003800000 */
[----:B------:R-:W-:Y:S01]  /*0f10*/  SHF.R.U32.HI R8, RZ, 0x2, R13 ;  /* 0x00000002ff087819 */ /* 0x000fe2000001160d */
[----:B------:R-:W-:Y:S02]  /*0f20*/  IMAD.SHL.U32 R9, R0, 0x10, RZ ;  /* 0x0000001000097824 */ /* 0x000fe400078e00ff */
[----:B------:R-:W-:Y:S01]  /*0f30*/  VIADD R12, R12, 0x587c5 ;  /* 0x000587c50c0c7836 */ /* 0x000fe20000000000 */
[----:B------:R-:W-:-:S04]  /*0f40*/  LOP3.LUT R8, R8, R13, RZ, 0x3c, !PT ;  /* 0x0000000d08087212 */ /* 0x000fc800078e3cff */
[----:B------:R-:W-:-:S04]  /*0f50*/  SHF.L.U32 R10, R8, 0x1, RZ ;  /* 0x00000001080a7819 */ /* 0x000fc800000006ff */
        /* <DEDUP_REMOVED lines=9> */
[----:B------:R-:W-:Y:S01]  /*0ff0*/  @!P0 IMAD.MOV.U32 R11, RZ, RZ, R2 ;  /* 0x000000ffff0b8224 */ /* 0x000fe200078e0002 */
[----:B------:R-:W-:Y:S01]  /*1000*/  @!P0 MOV R10, R3 ;  /* 0x00000003000a8202 */ /* 0x000fe20000000f00 */
[----:B------:R-:W-:Y:S01]  /*1010*/  @!P0 IMAD.MOV.U32 R13, RZ, RZ, R4 ;  /* 0x000000ffff0d8224 */ /* 0x000fe200078e0004 */
[----:B------:R0:W-:Y:S01]  /*1020*/  @!P0 STG.E desc[UR6][R22.64], R29 ;  /* 0x0000001d16008986 */ /* 0x0001e2000c101906 */
[----:B------:R-:W-:Y:S05]  /*1030*/  @!P0 BRA `(.L_x_23) ;  /* 0x0000000000348947 */ /* 0x000fea0003800000 */
[----:B------:R-:W-:-:S13]  /*1040*/  ISETP.GT.U32.AND P0, PT, R28, 0xf9f, PT ;  /* 0x00000f9f1c00780c */ /* 0x000fda0003f04070 */
[----:B0-----:R-:W-:Y:S01]  /*1050*/  @!P0 MOV R29, 0xffffffff ;  /* 0xffffffff001d8802 */ /* 0x001fe20000000f00 */
[----:B------:R-:W-:Y:S01]  /*1060*/  @P0 IMAD.MOV.U32 R28, RZ, RZ, -0x2 ;  /* 0xfffffffeff1c0424 */ /* 0x000fe200078e00ff */
[----:B------:R-:W-:Y:S01]  /*1070*/  @!P0 MOV R8, R0 ;  /* 0x0000000000088202 */ /* 0x000fe20000000f00 */
[--C-:B------:R-:W-:Y:S01]  /*1080*/  @!P0 IMAD.MOV.U32 R11, RZ, RZ, R2.reuse ;  /* 0x000000ffff0b8224 */ /* 0x100fe200078e0002 */
[----:B------:R-:W-:Y:S01]  /*1090*/  @!P0 MOV R13, R4 ;  /* 0x00000004000d8202 */ /* 0x000fe20000000f00 */
[----:B------:R1:W-:Y:S01]  /*10a0*/  @!P0 STG.E desc[UR6][R22.64], R29 ;  /* 0x0000001d16008986 */ /* 0x0003e2000c101906 */
[----:B------:R-:W-:Y:S01]  /*10b0*/  @!P0 IMAD.MOV.U32 R10, RZ, RZ, R3 ;  /* 0x000000ffff0a8224 */ /* 0x000fe200078e0003 */
[----:B------:R-:W-:Y:S01]  /*10c0*/  @P0 MOV R8, R0 ;  /* 0x0000000000080202 */ /* 0x000fe20000000f00 */
[----:B------:R-:W-:Y:S01]  /*10d0*/  @P0 IMAD.MOV.U32 R11, RZ, RZ, R2 ;  /* 0x000000ffff0b0224 */ /* 0x000fe200078e0002 */
[----:B------:R1:W-:Y:S01]  /*10e0*/  @P0 STG.E desc[UR6][R22.64], R28 ;  /* 0x0000001c16000986 */ /* 0x0003e2000c101906 */
[----:B------:R-:W-:Y:S01]  /*10f0*/  @P0 MOV R10, R3 ;  /* 0x00000003000a0202 */ /* 0x000fe20000000f00 */
[----:B------:R-:W-:-:S07]  /*1100*/  @P0 IMAD.MOV.U32 R13, RZ, RZ, R4 ;  /* 0x000000ffff0d0224 */ /* 0x000fce00078e0004 */
.L_x_23:
[----:B------:R-:W-:Y:S05]  /*1110*/  BSYNC.RECONVERGENT B0 ;  /* 0x0000000000007941 */ /* 0x000fea0003800200 */
.L_x_22:
        /* <DEDUP_REMOVED lines=9> */
[----:B01----:R-:W-:-:S05]  /*11b0*/  MOV R23, 0xfffffffd ;  /* 0xfffffffd00177802 */ /* 0x003fca0000000f00 */
[----:B------:R2:W-:Y:S01]  /*11c0*/  STG.E desc[UR6][R2.64], R23 ;  /* 0x0000001702007986 */ /* 0x0005e2000c101906 */
[----:B------:R-:W-:Y:S05]  /*11d0*/  BRA `(.L_x_26) ;  /* 0x0000000000047947 */ /* 0x000fea0003800000 */
.L_x_25:
[----:B------:R3:W-:Y:S02]  /*11e0*/  STG.E desc[UR6][R2.64], RZ ;  /* 0x000000ff02007986 */ /* 0x0007e4000c101906 */
.L_x_26:
[----:B------:R-:W-:Y:S05]  /*11f0*/  BSYNC.RECONVERGENT B0 ;  /* 0x0000000000007941 */ /* 0x000fea0003800200 */
.L_x_24:
[----:B------:R-:W-:Y:S06]  /*1200*/  BAR.SYNC.DEFER_BLOCKING 0x0 ;  /* 0x0000000000007b1d */ /* 0x000fec0000010000 */
[----:B012---:R-:W2:Y:S04]  /*1210*/  LDG.E.64 R22, desc[UR6][R18.64] ;  /* 0x0000000612167981 */ /* 0x007ea8000c1e1b00 */
[----:B---3--:R-:W3:Y:S01]  /*1220*/  LDG.E.64 R2, desc[UR6][R20.64] ;  /* 0x0000000614027981 */ /* 0x008ee2000c1e1b00 */
[----:B--2---:R-:W-:-:S06]  /*1230*/  IMAD.WIDE.U32 R22, R26, 0x4, R22 ;  /* 0x000000041a167825 */ /* 0x004fcc00078e0016 */
[----:B------:R-:W2:Y:S01]  /*1240*/  LDG.E R23, desc[UR6][R22.64] ;  /* 0x0000000616177981 */ /* 0x000ea2000c1e1900 */
[----:B---3--:R-:W-:Y:S01]  /*1250*/  IMAD.WIDE.U32 R2, R26, 0x4, R2 ;  /* 0x000000041a027825 */ /* 0x008fe200078e0002 */
[----:B------:R-:W-:-:S04]  /*1260*/  UPLOP3.LUT UP0, UPT, UPT, UPT, UPT, 0x40, 0x4 ;  /* 0x000000000004789c */ /* 0x000fc80003f0e870 */
[----:B--2---:R0:W-:Y:S07]  /*1270*/  STG.E desc[UR6][R2.64], R23 ;  /* 0x0000001702007986 */ /* 0x0041ee000c101906 */
.L_x_14:
[----:B------:R-:W-:Y:S01]  /*1280*/  BAR.SYNC.DEFER_BLOCKING 0x0 ;  /* 0x0000000000007b1d */ /* 0x000fe20000010000 */
[----:B------:R-:W-:Y:S01]  /*1290*/  IMAD.MOV.U32 R4, RZ, RZ, R10 ;  /* 0x000000ffff047224 */ /* 0x000fe200078e000a */
[----:B01----:R-:W-:Y:S01]  /*12a0*/  MOV R3, R11 ;  /* 0x0000000b00037202 */ /* 0x003fe20000000f00 */
[----:B------:R-:W-:Y:S01]  /*12b0*/  IMAD.MOV.U32 R2, RZ, RZ, R8 ;  /* 0x000000ffff027224 */ /* 0x000fe200078e0008 */
[----:B------:R-:W-:Y:S02]  /*12c0*/  MOV R0, R9 ;  /* 0x0000000900007202 */ /* 0x000fe40000000f00 */
[----:B------:R-:W-:Y:S05]  /*12d0*/  BRA.U UP1, `(.L_x_27) ;  /* 0xfffffff101707547 */ /* 0x000fea000b83ffff */
.L_x_0:
[----:B-----5:R-:W-:Y:S04]  /*12e0*/  STG.E.64 desc[UR6][R16.64], R12 ;  /* 0x0000000c10007986 */ /* 0x020fe8000c101b06 */
[----:B------:R-:W-:Y:S04]  /*12f0*/  STG.E.64 desc[UR6][R16.64+0x8], R10 ;  /* 0x0000080a10007986 */ /* 0x000fe8000c101b06 */
[----:B------:R-:W-:Y:S04]  /*1300*/  STG.E.64 desc[UR6][R16.64+0x10], R8 ;  /* 0x0000100810007986 */ /* 0x000fe8000c101b06 */
[----:B------:R-:W-:Y:S04]  /*1310*/  STG.E.64 desc[UR6][R16.64+0x18], R6 ;  /* 0x0000180610007986 */ /* 0x000fe8000c101b06 */
[----:B------:R-:W-:Y:S04]  /*1320*/  STG.E.64 desc[UR6][R16.64+0x28], R14 ;  /* 0x0000280e10007986 */ /* 0x000fe8000c101b06 */
[----:B------:R-:W-:Y:S01]  /*1330*/  STG.E desc[UR6][R16.64+0x20], R27 ;  /* 0x0000201b10007986 */ /* 0x000fe2000c101906 */
[----:B------:R-:W-:Y:S05]  /*1340*/  EXIT ;  /* 0x000000000000794d */ /* 0x000fea0003800000 */
.L_x_28:
[----:B------:R-:W-:-:S00]  /*1350*/  BRA `(.L_x_28) ;  /* 0xfffffffc00fc7947 */ /* 0x000fc0000383ffff */
[----:B------:R-:W-:-:S00]  /*1360*/  NOP ;  /* 0x0000000000007918 */ /* 0x000fc00000000000 */
        /* <DEDUP_REMOVED lines=9> */
.L_x_38:


//--------------------- .text._Z12setup_curandP17curandStateXORWOWmii --------------------------
	.section	.text._Z12setup_curandP17curandStateXORWOWmii,"ax",@progbits
	.align	128
        .global         _Z12setup_curandP17curandStateXORWOWmii
        .type           _Z12setup_curandP17curandStateXORWOWmii,@function
        .size           _Z12setup_curandP17curandStateXORWOWmii,(.L_x_39 - _Z12setup_curandP17curandStateXORWOWmii)
        .other          _Z12setup_curandP17curandStateXORWOWmii,@"STO_CUDA_ENTRY STV_DEFAULT"
_Z12setup_curandP17curandStateXORWOWmii:
.text._Z12setup_curandP17curandStateXORWOWmii:
[----:B------:R-:W-:Y:S01]  /*0000*/  LDC R1, c[0x0][0x37c] ;  /* 0x0000df00ff017b82 */ /* 0x000fe20000000800 */
[----:B------:R-:W0:Y:S01]  /*0010*/  S2R R13, SR_TID.X ;  /* 0x00000000000d7919 */ /* 0x000e220000002100 */
[----:B------:R-:W1:Y:S02]  /*0020*/  LDCU.64 UR4, c[0x0][0x390] ;  /* 0x00007200ff0477ac */ /* 0x000e640008000a00 */
[----:B-1----:R-:W-:-:S06]  /*0030*/  UIMAD UR4, UR5, UR4, URZ ;  /* 0x00000004050472a4 */ /* 0x002fcc000f8e02ff */
[----:B0-----:R-:W-:-:S13]  /*0040*/  ISETP.GE.AND P0, PT, R13, UR4, PT ;  /* 0x000000040d007c0c */ /* 0x001fda000bf06270 */
[----:B------:R-:W-:Y:S05]  /*0050*/  @P0 EXIT ;  /* 0x000000000000094d */ /* 0x000fea0003800000 */
[----:B------:R-:W0:Y:S01]  /*0060*/  LDC.64 R4, c[0x0][0x388] ;  /* 0x0000e200ff047b82 */ /* 0x000e220000000a00 */
[----:B------:R-:W1:Y:S01]  /*0070*/  LDCU.64 UR4, c[0x0][0x358] ;  /* 0x00006b00ff0477ac */ /* 0x000e620008000a00 */
[----:B------:R-:W-:Y:S01]  /*0080*/  ISETP.NE.AND P0, PT, R13, RZ, PT ;  /* 0x000000ff0d00720c */ /* 0x000fe20003f05270 */
[----:B------:R-:W-:Y:S05]  /*0090*/  BSSY.RECONVERGENT B0, `(.L_x_29) ;  /* 0x00000e6000007945 */ /* 0x000fea0003800200 */
[----:B------:R-:W2:Y:S01]  /*00a0*/  LDC.64 R2, c[0x0][0x380] ;  /* 0x0000e000ff027b82 */ /* 0x000ea20000000a00 */
[----:B0-----:R-:W-:Y:S02]  /*00b0*/  LOP3.LUT R0, R4, 0xaad26b49, RZ, 0x3c, !PT ;  /* 0xaad26b4904007812 */ /* 0x001fe400078e3cff */
[----:B------:R-:W-:-:S03]  /*00c0*/  LOP3.LUT R4, R5, 0xf7dcefdd, RZ, 0x3c, !PT ;  /* 0xf7dcefdd05047812 */ /* 0x000fc600078e3cff */
[----:B------:R-:W-:Y:S02]  /*00d0*/  IMAD R0, R0, 0x4182bed5, RZ ;  /* 0x4182bed500007824 */ /* 0x000fe400078e02ff */
[----:B------:R-:W-:Y:S02]  /*00e0*/  IMAD R5, R4, -0x658354e5, RZ ;  /* 0x9a7cab1b04057824 */ /* 0x000fe400078e02ff */
[----:B--2---:R-:W-:Y:S01]  /*00f0*/  IMAD.WIDE.U32 R2, R13, 0x30, R2 ;  /* 0x000000300d027825 */ /* 0x004fe200078e0002 */
[C---:B------:R-:W-:Y:S02]  /*0100*/  LOP3.LUT R8, R0.reuse, 0x159a55e5, RZ, 0x3c, !PT ;  /* 0x159a55e500087812 */ /* 0x040fe400078e3cff */
[C---:B------:R-:W-:Y:S01]  /*0110*/  IADD3 R6, PT, PT, R0.reuse, 0x64f0c9, R5 ;  /* 0x0064f0c900067810 */ /* 0x040fe20007ffe005 */
[C---:B------:R-:W-:Y:S01]  /*0120*/  VIADD R7, R0.reuse, 0x75bcd15 ;  /* 0x075bcd1500077836 */ /* 0x040fe20000000000 */
[----:B------:R-:W-:Y:S01]  /*0130*/  LOP3.LUT R10, R5, 0x5491333, RZ, 0x3c, !PT ;  /* 0x05491333050a7812 */ /* 0x000fe200078e3cff */
[----:B------:R-:W-:-:S02]  /*0140*/  VIADD R11, R0, 0x583f19 ;  /* 0x00583f19000b7836 */ /* 0x000fc40000000000 */
[----:B------:R-:W-:Y:S01]  /*0150*/  VIADD R9, R5, 0x1f123bb5 ;  /* 0x1f123bb505097836 */ /* 0x000fe20000000000 */
[----:B-1----:R0:W-:Y:S04]  /*0160*/  STG.E.64 desc[UR4][R2.64], R6 ;  /* 0x0000000602007986 */ /* 0x0021e8000c101b04 */
[----:B------:R0:W-:Y:S04]  /*0170*/  STG.E.64 desc[UR4][R2.64+0x8], R8 ;  /* 0x0000080802007986 */ /* 0x0001e8000c101b04 */
[----:B------:R0:W-:Y:S01]  /*0180*/  STG.E.64 desc[UR4][R2.64+0x10], R10 ;  /* 0x0000100a02007986 */ /* 0x0001e2000c101b04 */
[----:B------:R-:W-:Y:S05]  /*0190*/  @!P0 BRA `(.L_x_30) ;  /* 0x0000000c00548947 */ /* 0x000fea0003800000 */
[----:B------:R-:W-:Y:S01]  /*01a0*/  IMAD.MOV.U32 R0, RZ, RZ, R13 ;  /* 0x000000ffff007224 */ /* 0x000fe200078e000d */
[----:B0-----:R-:W-:-:S07]  /*01b0*/  CS2R R10, SRZ ;  /* 0x00000000000a7805 */ /* 0x001fce000001ff00 */
.L_x_36:
[----:B0-----:R-:W-:Y:S01]  /*01c0*/  LOP3.LUT R2, R0, 0x3, RZ, 0xc0, !PT ;  /* 0x0000000300027812 */ /* 0x001fe200078ec0ff */
[----:B------:R-:W-:Y:S03]  /*01d0*/  BSSY.RECONVERGENT B1, `(.L_x_31) ;  /* 0x00000cb000017945 */ /* 0x000fe60003800200 */
[----:B------:R-:W-:-:S04]  /*01e0*/  ISETP.NE.U32.AND P0, PT, R2, RZ, PT ;  /* 0x000000ff0200720c */ /* 0x000fc80003f05070 */
[----:B------:R-:W-:-:S13]  /*01f0*/  ISETP.NE.AND.EX P0, PT, RZ, RZ, PT, P0 ;  /* 0x000000ffff00720c */ /* 0x000fda0003f05300 */
[----:B------:R-:W-:Y:S05]  /*0200*/  @!P0 BRA `(.L_x_32) ;  /* 0x0000000c001c8947 */ /* 0x000fea0003800000 */
[----:B------:R-:W0:Y:S01]  /*0210*/  LDC.64 R6, c[0x4][RZ] ;  /* 0x01000000ff067b82 */ /* 0x000e220000000a00 */
[----:B------:R-:W-:Y:S02]  /*0220*/  IMAD.MOV.U32 R12, RZ, RZ, RZ ;  /* 0x000000ffff0c7224 */ /* 0x000fe400078e00ff */
[----:B0-----:R-:W-:-:S07]  /*0230*/  IMAD.WIDE.U32 R6, R10, 0xc80, R6 ;  /* 0x00000c800a067825 */ /* 0x001fce00078e0006 */
.L_x_35:
[----:B0-----:R-:W-:Y:S01]  /*0240*/  IMAD.MOV.U32 R13, RZ, RZ, RZ ;  /* 0x000000ffff0d7224 */ /* 0x001fe200078e00ff */
[----:B------:R-:W-:Y:S01]  /*0250*/  CS2R R2, SRZ ;  /* 0x0000000000027805 */ /* 0x000fe2000001ff00 */
[----:B------:R-:W-:Y:S01]  /*0260*/  IMAD.MOV.U32 R15, RZ, RZ, RZ ;  /* 0x000000ffff0f7224 */ /* 0x000fe200078e00ff */
[----:B------:R-:W-:-:S07]  /*0270*/  CS2R R4, SRZ ;  /* 0x0000000000047805 */ /* 0x000fce000001ff00 */
.L_x_34:
[----:B------:R-:W0:Y:S01]  /*0280*/  S2R R14, SR_TID.X ;  /* 0x00000000000e7919 */ /* 0x000e220000002100 */
[----:B------:R-:W0:Y:S02]  /*0290*/  LDC.64 R8, c[0x0][0x380] ;  /* 0x0000e000ff087b82 */ /* 0x000e240000000a00 */
[----:B0-----:R-:W-:-:S04]  /*02a0*/  IMAD.WIDE.U32 R8, R14, 0x30, R8 ;  /* 0x000000300e087825 */ /* 0x001fc800078e0008 */
[----:B------:R-:W-:-:S05]  /*02b0*/  IMAD.WIDE.U32 R8, R15, 0x4, R8 ;  /* 0x000000040f087825 */ /* 0x000fca00078e0008 */
[----:B------:R0:W5:Y:S01]  /*02c0*/  LDG.E R16, desc[UR4][R8.64+0x4] ;  /* 0x0000040408107981 */ /* 0x000162000c1e1900 */
[----:B------:R-:W-:-:S07]  /*02d0*/  IMAD.MOV.U32 R17, RZ, RZ, RZ ;  /* 0x000000ffff117224 */ /* 0x000fce00078e00ff */
.L_x_33:
[----:B-----5:R-:W-:Y:S01]  /*02e0*/  SHF.R.U32.HI R24, RZ, R17, R16 ;  /* 0x00000011ff187219 */ /* 0x020fe20000011610 */
[----:B0-----:R-:W-:-:S03]  /*02f0*/  IMAD.SHL.U32 R8, R15, 0x20, RZ ;  /* 0x000000200f087824 */ /* 0x001fc600078e00ff */
[----:B------:R-:W-:Y:S01]  /*0300*/  LOP3.LUT R9, R24, 0x1, RZ, 0xc0, !PT ;  /* 0x0000000118097812 */ /* 0x000fe200078ec0ff */
[----:B------:R-:W-:-:S03]  /*0310*/  IMAD.IADD R8, R8, 0x1, R17 ;  /* 0x0000000108087824 */ /* 0x000fc600078e0211 */
[----:B------:R-:W-:Y:S01]  /*0320*/  ISETP.NE.U32.AND P0, PT, R9, 0x1, PT ;  /* 0x000000010900780c */ /* 0x000fe20003f05070 */
[----:B------:R-:W-:-:S03]  /*0330*/  IMAD R9, R8, 0x5, RZ ;  /* 0x0000000508097824 */ /* 0x000fc600078e02ff */
[----:B------:R-:W-:Y:S01]  /*0340*/  R2P PR, R24, 0x7e ;  /* 0x0000007e18007804 */ /* 0x000fe20000000000 */
[----:B------:R-:W-:-:S08]  /*0350*/  IMAD.WIDE.U32 R8, R9, 0x4, R6 ;  /* 0x0000000409087825 */ /* 0x000fd000078e0006 */
[----:B------:R-:W2:Y:S04]  /*0360*/  @!P0 LDG.E R18, desc[UR4][R8.64] ;  /* 0x0000000408128981 */ /* 0x000ea8000c1e1900 */
[----:B------:R-:W3:Y:S04]  /*0370*/  @P1 LDG.E R22, desc[UR4][R8.64+0x14] ;  /* 0x0000140408161981 */ /* 0x000ee8000c1e1900 */
[----:B------:R-:W4:Y:S04]  /*0380*/  @!P0 LDG.E R20, desc[UR4][R8.64+0x10] ;  /* 0x0000100408148981 */ /* 0x000f28000c1e1900 */
[----:B------:R-:W4:Y:S04]  /*0390*/  @P2 LDG.E R28, desc[UR4][R8.64+0x28] ;  /* 0x00002804081c2981 */ /* 0x000f28000c1e1900 */
[----:B------:R-:W4:Y:S04]  /*03a0*/  @P1 LDG.E R26, desc[UR4][R8.64+0x24] ;  /* 0x00002404081a1981 */ /* 0x000f28000c1e1900 */
[----:B------:R-:W4:Y:S04]  /*03b0*/  @P3 LDG.E R21, desc[UR4][R8.64+0x3c] ;  /* 0x00003c0408153981 */ /* 0x000f28000c1e1900 */
[----:B------:R-:W4:Y:S04]  /*03c0*/  @P2 LDG.E R19, desc[UR4][R8.64+0x38] ;  /* 0x0000380408132981 */ /* 0x000f28000c1e1900 */
[----:B------:R-:W4:Y:S04]  /*03d0*/  @P4 LDG.E R23, desc[UR4][R8.64+0x50] ;  /* 0x0000500408174981 */ /* 0x000f28000c1e1900 */
[----:B------:R-:W4:Y:S01]  /*03e0*/  @P1 LDG.E R25, desc[UR4][R8.64+0x20] ;  /* 0x0000200408191981 */ /* 0x000f22000c1e1900 */
[----:B--2---:R-:W-:-:S03]  /*03f0*/  @!P0 LOP3.LUT R13, R13, R18, RZ, 0x3c, !PT ;  /* 0x000000120d0d8212 */ /* 0x004fc600078e3cff */
[----:B------:R-:W2:Y:S01]  /*0400*/  @!P0 LDG.E R18, desc[UR4][R8.64+0x8] ;  /* 0x0000080408128981 */ /* 0x000ea2000c1e1900 */
[----:B---3--:R-:W-:-:S03]  /*0410*/  @P1 LOP3.LUT R13, R13, R22, RZ, 0x3c, !PT ;  /* 0x000000160d0d1212 */ /* 0x008fc600078e3cff */
[----:B------:R-:W3:Y:S01]  /*0420*/  @P3 LDG.E R22, desc[UR4][R8.64+0x4c] ;  /* 0x00004c0408163981 */ /* 0x000ee2000c1e1900 */
[----:B----4-:R-:W-:-:S03]  /*0430*/  @!P0 LOP3.LUT R3, R3, R20, RZ, 0x3c, !PT ;  /* 0x0000001403038212 */ /* 0x010fc600078e3cff */
[----:B------:R-:W4:Y:S01]  /*0440*/  @P1 LDG.E R20, desc[UR4][R8.64+0x1c] ;  /* 0x00001c0408141981 */ /* 0x000f22000c1e1900 */
[----:B------:R-:W-:Y:S02]  /*0450*/  @P2 LOP3.LUT R13, R13, R28, RZ, 0x3c, !PT ;  /* 0x0000001c0d0d2212 */ /* 0x000fe400078e3cff */
[----:B------:R-:W-:Y:S02]  /*0460*/  @P1 LOP3.LUT R3, R3, R26, RZ, 0x3c, !PT ;  /* 0x0000001a03031212 */ /* 0x000fe400078e3cff */
[----:B------:R-:W4:Y:S01]  /*0470*/  @P5 LDG.E R26, desc[UR4][R8.64+0x64] ;  /* 0x00006404081a5981 */ /* 0x000f22000c1e1900 */
[----:B------:R-:W-:-:S03]  /*0480*/  @P3 LOP3.LUT R13, R13, R21, RZ, 0x3c, !PT ;  /* 0x000000150d0d3212 */ /* 0x000fc600078e3cff */
[----:B------:R-:W4:Y:S01]  /*0490*/  @!P0 LDG.E R21, desc[UR4][R8.64+0xc] ;  /* 0x00000c0408158981 */ /* 0x000f22000c1e1900 */
[----:B------:R-:W-:-:S03]  /*04a0*/  @P2 LOP3.LUT R3, R3, R19, RZ, 0x3c, !PT ;  /* 0x0000001303032212 */ /* 0x000fc600078e3cff */
[----:B------:R-:W4:Y:S01]  /*04b0*/  @!P0 LDG.E R19, desc[UR4][R8.64+0x4] ;  /* 0x0000040408138981 */ /* 0x000f22000c1e1900 */
[----:B------:R-:W-:-:S03]  /*04c0*/  @P4 LOP3.LUT R13, R13, R23, RZ, 0x3c, !PT ;  /* 0x000000170d0d4212 */ /* 0x000fc600078e3cff */
[----:B------:R-:W4:Y:S01]  /*04d0*/  @P1 LDG.E R23, desc[UR4][R8.64+0x18] ;  /* 0x0000180408171981 */ /* 0x000f22000c1e1900 */
[----:B--2---:R-:W-:-:S03]  /*04e0*/  @!P0 LOP3.LUT R5, R5, R18, RZ, 0x3c, !PT ;  /* 0x0000001205058212 */ /* 0x004fc600078e3cff */
[----:B------:R-:W2:Y:S01]  /*04f0*/  @P2 LDG.E R18, desc[UR4][R8.64+0x30] ;  /* 0x0000300408122981 */ /* 0x000ea2000c1e1900 */
[----:B---3--:R-:W-:-:S03]  /*0500*/  @P3 LOP3.LUT R3, R3, R22, RZ, 0x3c, !PT ;  /* 0x0000001603033212 */ /* 0x008fc600078e3cff */
[----:B------:R-:W3:Y:S01]  /*0510*/  @P4 LDG.E R22, desc[UR4][R8.64+0x60] ;  /* 0x0000600408164981 */ /* 0x000ee2000c1e1900 */
[----:B----4-:R-:W-:-:S03]  /*0520*/  @P1 LOP3.LUT R5, R5, R20, RZ, 0x3c, !PT ;  /* 0x0000001405051212 */ /* 0x010fc600078e3cff */
[----:B------:R-:W4:Y:S01]  /*0530*/  @P3 LDG.E R20, desc[UR4][R8.64+0x44] ;  /* 0x0000440408143981 */ /* 0x000f22000c1e1900 */
[----:B------:R-:W-:-:S03]  /*0540*/  @P5 LOP3.LUT R13, R13, R26, RZ, 0x3c, !PT ;  /* 0x0000001a0d0d5212 */ /* 0x000fc600078e3cff */
[----:B------:R-:W4:Y:S01]  /*0550*/  @P6 LDG.E R26, desc[UR4][R8.64+0x78] ;  /* 0x00007804081a6981 */ /* 0x000f22000c1e1900 */
[----:B------:R-:W-:-:S03]  /*0560*/  @!P0 LOP3.LUT R2, R2, R21, RZ, 0x3c, !PT ;  /* 0x0000001502028212 */ /* 0x000fc600078e3cff */
[----:B------:R-:W4:Y:S01]  /*0570*/  @P2 LDG.E R21, desc[UR4][R8.64+0x34] ;  /* 0x0000340408152981 */ /* 0x000f22000c1e1900 */
[----:B------:R-:W-:-:S03]  /*0580*/  @!P0 LOP3.LUT R4, R4, R19, RZ, 0x3c, !PT ;  /* 0x0000001304048212 */ /* 0x000fc600078e3cff */
[----:B------:R-:W4:Y:S01]  /*0590*/  @P2 LDG.E R19, desc[UR4][R8.64+0x2c] ;  /* 0x00002c0408132981 */ /* 0x000f22000c1e1900 */
[----:B------:R-:W-:Y:S02]  /*05a0*/  @P1 LOP3.LUT R2, R2, R25, RZ, 0x3c, !PT ;  /* 0x0000001902021212 */ /* 0x000fe400078e3cff */
[----:B------:R-:W-:Y:S01]  /*05b0*/  @P1 LOP3.LUT R4, R4, R23, RZ, 0x3c, !PT ;  /* 0x0000001704041212 */ /* 0x000fe200078e3cff */
[----:B------:R-:W4:Y:S04]  /*05c0*/  @P3 LDG.E R25, desc[UR4][R8.64+0x48] ;  /* 0x0000480408193981 */ /* 0x000f28000c1e1900 */
[----:B------:R-:W4:Y:S01]  /*05d0*/  @P3 LDG.E R23, desc[UR4][R8.64+0x40] ;  /* 0x0000400408173981 */ /* 0x000f22000c1e1900 */
[----:B------:R-:W-:Y:S02]  /*05e0*/  LOP3.LUT P0, RZ, R24, 0x80, RZ, 0xc0, !PT ;  /* 0x0000008018ff7812 */ /* 0x000fe4000780c0ff */
[----:B--2---:R-:W-:-:S02]  /*05f0*/  @P2 LOP3.LUT R5, R5, R18, RZ, 0x3c, !PT ;  /* 0x0000001205052212 */ /* 0x004fc400078e3cff */
[----:B------:R-:W2:Y:S01]  /*0600*/  @P4 LDG.E R18, desc[UR4][R8.64+0x58] ;  /* 0x0000580408124981 */ /* 0x000ea2000c1e1900 */
[----:B---3--:R-:W-:-:S03]  /*0610*/  @P4 LOP3.LUT R3, R3, R22, RZ, 0x3c, !PT ;  /* 0x0000001603034212 */ /* 0x008fc600078e3cff */
[----:B------:R-:W3:Y:S01]  /*0620*/  @P5 LDG.E R22, desc[UR4][R8.64+0x74] ;  /* 0x0000740408165981 */ /* 0x000ee2000c1e1900 */
[----:B----4-:R-:W-:-:S03]  /*0630*/  @P3 LOP3.LUT R5, R5, R20, RZ, 0x3c, !PT ;  /* 0x0000001405053212 */ /* 0x010fc600078e3cff */
[----:B------:R-:W4:Y:S01]  /*0640*/  @P5 LDG.E R20, desc[UR4][R8.64+0x6c] ;  /* 0x00006c0408145981 */ /* 0x000f22000c1e1900 */
[----:B------:R-:W-:-:S03]  /*0650*/  @P6 LOP3.LUT R13, R13, R26, RZ, 0x3c, !PT ;  /* 0x0000001a0d0d6212 */ /* 0x000fc600078e3cff */
        /* <DEDUP_REMOVED lines=9> */
[----:B--2---:R-:W-:-:S03]  /*06f0*/  @P4 LOP3.LUT R5, R5, R18, RZ, 0x3c, !PT ;  /* 0x0000001205054212 */ /* 0x004fc600078e3cff */
        /* <DEDUP_REMOVED lines=15> */
[----:B--2---:R-:W-:-:S04]  /*07f0*/  @P6 LOP3.LUT R5, R5, R18, RZ, 0x3c, !PT ;  /* 0x0000001205056212 */ /* 0x004fc800078e3cff */
[----:B---3--:R-:W-:Y:S02]  /*0800*/  @P0 LOP3.LUT R5, R5, R22, RZ, 0x3c, !PT ;  /* 0x0000001605050212 */ /* 0x008fe400078e3cff */
[----:B----4-:R-:W-:-:S04]  /*0810*/  @P6 LOP3.LUT R3, R3, R20, RZ, 0x3c, !PT ;  /* 0x0000001403036212 */ /* 0x010fc800078e3cff */
[----:B------:R-:W-:Y:S02]  /*0820*/  @P0 LOP3.LUT R3, R3, R26, RZ, 0x3c, !PT ;  /* 0x0000001a03030212 */ /* 0x000fe400078e3cff */
[----:B------:R-:W-:Y:S02]  /*0830*/  @P6 LOP3.LUT R2, R2, R21, RZ, 0x3c, !PT ;  /* 0x0000001502026212 */ /* 0x000fe400078e3cff */
[----:B------:R-:W-:Y:S02]  /*0840*/  @P6 LOP3.LUT R4, R4, R19, RZ, 0x3c, !PT ;  /* 0x0000001304046212 */ /* 0x000fe400078e3cff */
[----:B------:R-:W-:Y:S02]  /*0850*/  @P0 LOP3.LUT R2, R2, R25, RZ, 0x3c, !PT ;  /* 0x0000001902020212 */ /* 0x000fe400078e3cff */
[----:B------:R-:W-:Y:S02]  /*0860*/  @P0 LOP3.LUT R4, R4, R23, RZ, 0x3c, !PT ;  /* 0x0000001704040212 */ /* 0x000fe400078e3cff */
[----:B------:R-:W-:-:S13]  /*0870*/  R2P PR, R24.B1, 0x7f ;  /* 0x0000007f18007804 */ /* 0x000fda0000001000 */
[----:B------:R-:W2:Y:S04]  /*0880*/  @P0 LDG.E R18, desc[UR4][R8.64+0xa0] ;  /* 0x0000a00408120981 */ /* 0x000ea8000c1e1900 */
[----:B------:R-:W3:Y:S04]  /*0890*/  @P1 LDG.E R20, desc[UR4][R8.64+0xb4] ;  /* 0x0000b40408141981 */ /* 0x000ee8000c1e1900 */
[----:B------:R-:W4:Y:S04]  /*08a0*/  @P2 LDG.E R26, desc[UR4][R8.64+0xc8] ;  /* 0x0000c804081a2981 */ /* 0x000f28000c1e1900 */
[----:B------:R-:W4:Y:S04]  /*08b0*/  @P3 LDG.E R28, desc[UR4][R8.64+0xdc] ;  /* 0x0000dc04081c3981 */ /* 0x000f28000c1e1900 */
[----:B------:R-:W4:Y:S04]  /*08c0*/  @P0 LDG.E R19, desc[UR4][R8.64+0xa4] ;  /* 0x0000a40408130981 */ /* 0x000f28000c1e1900 */
[----:B------:R-:W4:Y:S04]  /*08d0*/  @P0 LDG.E R22, desc[UR4][R8.64+0xb0] ;  /* 0x0000b00408160981 */ /* 0x000f28000c1e1900 */
[----:B------:R-:W4:Y:S04]  /*08e0*/  @P4 LDG.E R25, desc[UR4][R8.64+0xf0] ;  /* 0x0000f00408194981 */ /* 0x000f28000c1e1900 */
[----:B------:R-:W4:Y:S04]  /*08f0*/  @P0 LDG.E R21, desc[UR4][R8.64+0xac] ;  /* 0x0000ac0408150981 */ /* 0x000f28000c1e1900 */
[----:B------:R-:W4:Y:S01]  /*0900*/  @P1 LDG.E R23, desc[UR4][R8.64+0xb8] ;  /* 0x0000b80408171981 */ /* 0x000f22000c1e1900 */
[----:B--2---:R-:W-:-:S03]  /*0910*/  @P0 LOP3.LUT R13, R13, R18, RZ, 0x3c, !PT ;  /* 0x000000120d0d0212 */ /* 0x004fc600078e3cff */
[----:B------:R-:W2:Y:S01]  /*0920*/  @P1 LDG.E R18, desc[UR4][R8.64+0xbc] ;  /* 0x0000bc0408121981 */ /* 0x000ea2000c1e1900 */
[----:B---3--:R-:W-:-:S03]  /*0930*/  @P1 LOP3.LUT R13, R13, R20, RZ, 0x3c, !PT ;  /* 0x000000140d0d1212 */ /* 0x008fc600078e3cff */
[----:B------:R-:W3:Y:S01]  /*0940*/  @P0 LDG.E R20, desc[UR4][R8.64+0xa8] ;  /* 0x0000a80408140981 */ /* 0x000ee2000c1e1900 */
[----:B----4-:R-:W-:-:S03]  /*0950*/  @P2 LOP3.LUT R13, R13, R26, RZ, 0x3c, !PT ;  /* 0x0000001a0d0d2212 */ /* 0x010fc600078e3cff */
[----:B------:R-:W4:Y:S01]  /*0960*/  @P5 LDG.E R26, desc[UR4][R8.64+0x104] ;  /* 0x00010404081a5981 */ /* 0x000f22000c1e1900 */
[----:B------:R-:W-:Y:S02]  /*0970*/  @P3 LOP3.LUT R13, R13, R28, RZ, 0x3c, !PT ;  /* 0x0000001c0d0d3212 */ /* 0x000fe400078e3cff */
[----:B------:R-:W-:Y:S02]  /*0980*/  @P0 LOP3.LUT R4, R4, R19, RZ, 0x3c, !PT ;  /* 0x0000001304040212 */ /* 0x000fe400078e3cff */
        /* <DEDUP_REMOVED lines=9> */
[----:B---3--:R-:W-:-:S03]  /*0a20*/  @P0 LOP3.LUT R5, R5, R20, RZ, 0x3c, !PT ;  /* 0x0000001405050212 */ /* 0x008fc600078e3cff */
[----:B------:R-:W3:Y:S01]  /*0a30*/  @P1 LDG.E R20, desc[UR4][R8.64+0xc4] ;  /* 0x0000c40408141981 */ /* 0x000ee2000c1e1900 */
[----:B--2---:R-:W-:-:S03]  /*0a40*/  @P1 LOP3.LUT R5, R5, R18, RZ, 0x3c, !PT ;  /* 0x0000001205051212 */ /* 0x004fc600078e3cff */
[----:B------:R-:W2:Y:S01]  /*0a50*/  @P3 LDG.E R18, desc[UR4][R8.64+0xe4] ;  /* 0x0000e40408123981 */ /* 0x000ea2000c1e1900 */
[----:B------:R-:W-:Y:S02]  /*0a60*/  LOP3.LUT P0, RZ, R24, 0x8000, RZ, 0xc0, !PT ;  /* 0x0000800018ff7812 */ /* 0x000fe4000780c0ff */
[----:B----4-:R-:W-:Y:S01]  /*0a70*/  @P5 LOP3.LUT R13, R13, R26, RZ, 0x3c, !PT ;  /* 0x0000001a0d0d5212 */ /* 0x010fe200078e3cff */
[----:B------:R-:W4:Y:S04]  /*0a80*/  @P2 LDG.E R24, desc[UR4][R8.64+0xd8] ;  /* 0x0000d80408182981 */ /* 0x000f28000c1e1900 */
[----:B------:R-:W4:Y:S01]  /*0a90*/  @P6 LDG.E R26, desc[UR4][R8.64+0x118] ;  /* 0x00011804081a6981 */ /* 0x000f22000c1e1900 */
[----:B------:R-:W-:Y:S02]  /*0aa0*/  @P1 LOP3.LUT R2, R2, R19, RZ, 0x3c, !PT ;  /* 0x0000001302021212 */ /* 0x000fe400078e3cff */
[----:B------:R-:W-:Y:S01]  /*0ab0*/  @P2 LOP3.LUT R5, R5, R22, RZ, 0x3c, !PT ;  /* 0x0000001605052212 */ /* 0x000fe200078e3cff */
[----:B------:R-:W4:Y:S04]  /*0ac0*/  @P3 LDG.E R19, desc[UR4][R8.64+0xe8] ;  /* 0x0000e80408133981 */ /* 0x000f28000c1e1900 */
[----:B------:R-:W4:Y:S01]  /*0ad0*/  @P4 LDG.E R22, desc[UR4][R8.64+0xf8] ;  /* 0x0000f80408164981 */ /* 0x000f22000c1e1900 */
[----:B------:R-:W-:-:S03]  /*0ae0*/  @P2 LOP3.LUT R4, R4, R21, RZ, 0x3c, !PT ;  /* 0x0000001504042212 */ /* 0x000fc600078e3cff */
[----:B------:R-:W4:Y:S01]  /*0af0*/  @P4 LDG.E R21, desc[UR4][R8.64+0xf4] ;  /* 0x0000f40408154981 */ /* 0x000f22000c1e1900 */
[----:B------:R-:W-:-:S03]  /*0b00*/  @P2 LOP3.LUT R2, R2, R23, RZ, 0x3c, !PT ;  /* 0x0000001702022212 */ /* 0x000fc600078e3cff */
[----:B------:R-:W4:Y:S01]  /*0b10*/  @P4 LDG.E R23, desc[UR4][R8.64+0xfc] ;  /* 0x0000fc0408174981 */ /* 0x000f22000c1e1900 */
[----:B------:R-:W-:-:S03]  /*0b20*/  @P3 LOP3.LUT R4, R4, R25, RZ, 0x3c, !PT ;  /* 0x0000001904043212 */ /* 0x000fc600078e3cff */
[----:B------:R-:W4:Y:S04]  /*0b30*/  @P5 LDG.E R25, desc[UR4][R8.64+0x108] ;  /* 0x0001080408195981 */ /* 0x000f28000c1e1900 */
[----:B------:R-:W4:Y:S01]  /*0b40*/  @P0 LDG.E R27, desc[UR4][R8.64+0x138] ;  /* 0x00013804081b0981 */ /* 0x000f22000c1e1900 */
[----:B---3--:R-:W-:-:S03]  /*0b50*/  @P1 LOP3.LUT R3, R3, R20, RZ, 0x3c, !PT ;  /* 0x0000001403031212 */ /* 0x008fc600078e3cff */
[----:B------:R-:W3:Y:S01]  /*0b60*/  @P3 LDG.E R20, desc[UR4][R8.64+0xec] ;  /* 0x0000ec0408143981 */ /* 0x000ee2000c1e1900 */
[----:B--2---:R-:W-:-:S03]  /*0b70*/  @P3 LOP3.LUT R5, R5, R18, RZ, 0x3c, !PT ;  /* 0x0000001205053212 */ /* 0x004fc600078e3cff */
[----:B------:R-:W2:Y:S01]  /*0b80*/  @P5 LDG.E R18, desc[UR4][R8.64+0x10c] ;  /* 0x00010c0408125981 */ /* 0x000ea2000c1e1900 */
        /* <DEDUP_REMOVED lines=22> */
[----:B------:R-:W-:-:S05]  /*0cf0*/  VIADD R17, R17, 0x10 ;  /* 0x0000001011117836 */ /* 0x000fca0000000000 */
[----:B------:R-:W-:Y:S02]  /*0d00*/  ISETP.NE.AND P1, PT, R17, 0x20, PT ;  /* 0x000000201100780c */ /* 0x000fe40003f25270 */
[----:B------:R-:W-:Y:S02]  /*0d10*/  @P5 LOP3.LUT R2, R2, R19, RZ, 0x3c, !PT ;  /* 0x0000001302025212 */ /* 0x000fe400078e3cff */
[----:B------:R-:W-:Y:S02]  /*0d20*/  @P6 LOP3.LUT R4, R4, R21, RZ, 0x3c, !PT ;  /* 0x0000001504046212 */ /* 0x000fe400078e3cff */
[----:B------:R-:W-:Y:S02]  /*0d30*/  @P6 LOP3.LUT R5, R5, R22, RZ, 0x3c, !PT ;  /* 0x0000001605056212 */ /* 0x000fe400078e3cff */
[----:B------:R-:W-:Y:S02]  /*0d40*/  @P6 LOP3.LUT R2, R2, R23, RZ, 0x3c, !PT ;  /* 0x0000001702026212 */ /* 0x000fe400078e3cff */
[----:B------:R-:W-:-:S02]  /*0d50*/  @P0 LOP3.LUT R4, R4, R25, RZ, 0x3c, !PT ;  /* 0x0000001904040212 */ /* 0x000fc400078e3cff */
[----:B------:R-:W-:Y:S02]  /*0d60*/  @P0 LOP3.LUT R2, R2, R27, RZ, 0x3c, !PT ;  /* 0x0000001b02020212 */ /* 0x000fe400078e3cff */
[----:B---3--:R-:W-:-:S04]  /*0d70*/  @P5 LOP3.LUT R3, R3, R20, RZ, 0x3c, !PT ;  /* 0x0000001403035212 */ /* 0x008fc800078e3cff */
[----:B--2---:R-:W-:Y:S02]  /*0d80*/  @P6 LOP3.LUT R3, R3, R18, RZ, 0x3c, !PT ;  /* 0x0000001203036212 */ /* 0x004fe400078e3cff */
[----:B----4-:R-:W-:Y:S02]  /*0d90*/  @P0 LOP3.LUT R5, R5, R24, RZ, 0x3c, !PT ;  /* 0x0000001805050212 */ /* 0x010fe400078e3cff */
[----:B------:R-:W-:Y:S01]  /*0da0*/  @P0 LOP3.LUT R3, R3, R26, RZ, 0x3c, !PT ;  /* 0x0000001a03030212 */ /* 0x000fe200078e3cff */
[----:B------:R-:W-:Y:S06]  /*0db0*/  @P1 BRA `(.L_x_33) ;  /* 0xfffffff400481947 */ /* 0x000fec000383ffff */
[----:B------:R-:W-:-:S05]  /*0dc0*/  VIADD R15, R15, 0x1 ;  /* 0x000000010f0f7836 */ /* 0x000fca0000000000 */
[----:B------:R-:W-:-:S13]  /*0dd0*/  ISETP.NE.AND P0, PT, R15, 0x5, PT ;  /* 0x000000050f00780c */ /* 0x000fda0003f05270 */
[----:B------:R-:W-:Y:S05]  /*0de0*/  @P0 BRA `(.L_x_34) ;  /* 0xfffffff400240947 */ /* 0x000fea000383ffff */
[----:B------:R-:W0:Y:S01]  /*0df0*/  LDC.64 R8, c[0x0][0x380] ;  /* 0x0000e000ff087b82 */ /* 0x000e220000000a00 */
[----:B------:R-:W-:Y:S01]  /*0e00*/  VIADD R12, R12, 0x1 ;  /* 0x000000010c0c7836 */ /* 0x000fe20000000000 */
[----:B------:R-:W-:-:S04]  /*0e10*/  LOP3.LUT R15, R0, 0x3, RZ, 0xc0, !PT ;  /* 0x00000003000f7812 */ /* 0x000fc800078ec0ff */
[----:B------:R-:W-:Y:S01]  /*0e20*/  ISETP.GE.U32.AND P0, PT, R12, R15, PT ;  /* 0x0000000f0c00720c */ /* 0x000fe20003f06070 */
[----:B0-----:R-:W-:-:S05]  /*0e30*/  IMAD.WIDE.U32 R8, R14, 0x30, R8 ;  /* 0x000000300e087825 */ /* 0x001fca00078e0008 */
[----:B------:R0:W-:Y:S04]  /*0e40*/  STG.E.64 desc[UR4][R8.64+0x8], R4 ;  /* 0x0000080408007986 */ /* 0x0001e8000c101b04 */
[----:B------:R0:W-:Y:S04]  /*0e50*/  STG.E.64 desc[UR4][R8.64+0x10], R2 ;  /* 0x0000100208007986 */ /* 0x0001e8000c101b04 */
[----:B------:R0:W-:Y:S01]  /*0e60*/  STG.E desc[UR4][R8.64+0x4], R13 ;  /* 0x0000040d08007986 */ /* 0x0001e2000c101904 */
[----:B------:R-:W-:Y:S05]  /*0e70*/  @!P0 BRA `(.L_x_35) ;  /* 0xfffffff000f08947 */ /* 0x000fea000383ffff */
.L_x_32:
[----:B------:R-:W-:Y:S05]  /*0e80*/  BSYNC.RECONVERGENT B1 ;  /* 0x0000000000017941 */ /* 0x000fea0003800200 */
.L_x_31:
[----:B------:R-:W-:Y:S01]  /*0e90*/  ISETP.GT.U32.AND P0, PT, R0, 0x3, PT ;  /* 0x000000030000780c */ /* 0x000fe20003f04070 */
[----:B------:R-:W-:Y:S01]  /*0ea0*/  VIADD R10, R10, 0x1 ;  /* 0x000000010a0a7836 */ /* 0x000fe20000000000 */
[--C-:B------:R-:W-:Y:S02]  /*0eb0*/  SHF.R.U64 R0, R0, 0x2, R11.reuse ;  /* 0x0000000200007819 */ /* 0x100fe4000000120b */
[----:B------:R-:W-:Y:S02]  /*0ec0*/  ISETP.GT.U32.AND.EX P0, PT, R11, RZ, PT, P0 ;  /* 0x000000ff0b00720c */ /* 0x000fe40003f04100 */
[----:B------:R-:W-:-:S11]  /*0ed0*/  SHF.R.U32.HI R11, RZ, 0x2, R11 ;  /* 0x00000002ff0b7819 */ /* 0x000fd6000001160b */
[----:B------:R-:W-:Y:S05]  /*0ee0*/  @P0 BRA `(.L_x_36) ;  /* 0xfffffff000b40947 */ /* 0x000fea000383ffff */
.L_x_30:
[----:B------:R-:W-:Y:S05]  /*0ef0*/  BSYNC.RECONVERGENT B0 ;  /* 0x0000000000007941 */ /* 0x000fea0003800200 */
.L_x_29:
[----:B0-----:R-:W0:Y:S01]  /*0f00*/  S2R R5, SR_TID.X ;  /* 0x0000000000057919 */ /* 0x001e220000002100 */
[----:B------:R-:W0:Y:S02]  /*0f10*/  LDC.64 R2, c[0x0][0x380] ;  /* 0x0000e000ff027b82 */ /* 0x000e240000000a00 */
[----:B0-----:R-:W-:-:S05]  /*0f20*/  IMAD.WIDE.U32 R2, R5, 0x30, R2 ;  /* 0x0000003005027825 */ /* 0x001fca00078e0002 */
[----:B------:R-:W-:Y:S04]  /*0f30*/  STG.E.64 desc[UR4][R2.64+0x18], RZ ;  /* 0x000018ff02007986 */ /* 0x000fe8000c101b04 */
[----:B------:R-:W-:Y:S04]  /*0f40*/  STG.E desc[UR4][R2.64+0x20], RZ ;  /* 0x000020ff02007986 */ /* 0x000fe8000c101904 */
[----:B------:R-:W-:Y:S01]  /*0f50*/  STG.E.64 desc[UR4][R2.64+0x28], RZ ;  /* 0x000028ff02007986 */ /* 0x000fe2000c101b04 */
[----:B------:R-:W-:Y:S05]  /*0f60*/  EXIT ;  /* 0x000000000000794d */ /* 0x000fea0003800000 */
.L_x_37:
        /* <DEDUP_REMOVED lines=9> */
.L_x_39:


//--------------------- .nv.global.init           --------------------------
	.section	.nv.global.init,"aw",@progbits
	.align	4
.nv.global.init:
	.type		mrg32k3aM1SubSeq,@object
	.size		mrg32k3aM1SubSeq,(mrg32k3aM2SubSeq - mrg32k3aM1SubSeq)
mrg32k3aM1SubSeq:
        /*0000*/ 	.byte	0x0b, 0xcc, 0xee, 0x04, 0x73, 0x29, 0x8b, 0x6f, 0xf6, 0x53, 0x03, 0xf6, 0x23, 0xf6, 0xea, 0xda
        /* <DEDUP_REMOVED lines=125> */
	.type		mrg32k3aM2SubSeq,@object
	.size		mrg32k3aM2SubSeq,(mrg32k3aM1 - mrg32k3aM2SubSeq)
mrg32k3aM2SubSeq:
        /* <DEDUP_REMOVED lines=126> */
	.type		mrg32k3aM1,@object
	.size		mrg32k3aM1,(mrg32k3aM1Seq - mrg32k3aM1)
mrg32k3aM1:
        /* <DEDUP_REMOVED lines=144> */
	.type		mrg32k3aM1Seq,@object
	.size		mrg32k3aM1Seq,(mrg32k3aM2 - mrg32k3aM1Seq)
mrg32k3aM1Seq:
        /* <DEDUP_REMOVED lines=144> */
	.type		mrg32k3aM2,@object
	.size		mrg32k3aM2,(mrg32k3aM2Seq - mrg32k3aM2)
mrg32k3aM2:
        /* <DEDUP_REMOVED lines=144> */
	.type		mrg32k3aM2Seq,@object
	.size		mrg32k3aM2Seq,(precalc_xorwow_matrix - mrg32k3aM2Seq)
mrg32k3aM2Seq:
        /* <DEDUP_REMOVED lines=144> */
	.type		precalc_xorwow_matrix,@object
	.size		precalc_xorwow_matrix,(precalc_xorwow_offset_matrix - precalc_xorwow_matrix)
precalc_xorwow_matrix:
        /* <DEDUP_REMOVED lines=6400> */
	.type		precalc_xorwow_offset_matrix,@object
	.size		precalc_xorwow_offset_matrix,(.L_1 - precalc_xorwow_offset_matrix)
precalc_xorwow_offset_matrix:
        /* <DEDUP_REMOVED lines=6400> */
.L_1:


//--------------------- .nv.shared.reserved.0     --------------------------
	.section	.nv.shared.reserved.0,"aw",@nobits
	.weak		__nv_reservedSMEM_offset_0_alias
	.size		__nv_reservedSMEM_offset_0_alias, 0, 64
	.other		__nv_reservedSMEM_offset_0_alias,@"STO_CUDA_RESERVED_SHARED STV_DEFAULT"
__nv_reservedSMEM_offset_0_alias:
	.zero		0
	.zero		64


//--------------------- .nv.constant0._Z6kernelPPiS0_iiiP17curandStateXORWOW --------------------------
	.section	.nv.constant0._Z6kernelPPiS0_iiiP17curandStateXORWOW,"a",@progbits
	.sectionflags	@""
	.align	4
.nv.constant0._Z6kernelPPiS0_iiiP17curandStateXORWOW:
	.zero		936


//--------------------- .nv.constant0._Z12setup_curandP17curandStateXORWOWmii --------------------------
	.section	.nv.constant0._Z12setup_curandP17curandStateXORWOWmii,"a",@progbits
	.sectionflags	@""
	.align	4
.nv.constant0._Z12setup_curandP17curandStateXORWOWmii:
	.zero		920


//--------------------- SYMBOLS --------------------------

	.type		.nv.reservedSmem.offset0,@object
	.size		.nv.reservedSmem.offset0,0x4
